//
// Generated by NVIDIA NVVM Compiler
//
// Compiler Build ID: CL-36424714
// Cuda compilation tools, release 13.0, V13.0.88
// Based on NVVM 20.0.0
//

.version 9.0
.target sm_100
.address_size 64

// _ZZN36_GLOBAL__N__f6f4772a_4_k_cu_19f434eb18rmsnorm_fwd_kernelILi256EEEvPKfS2_S2_PfiifE4s_sq has been demoted
// _ZZN36_GLOBAL__N__f6f4772a_4_k_cu_19f434eb18rmsnorm_bwd_kernelILi256EEEvPKfS2_S2_PfS3_S3_iifE8s_sum_x2 has been demoted
// _ZZN36_GLOBAL__N__f6f4772a_4_k_cu_19f434eb18rmsnorm_bwd_kernelILi256EEEvPKfS2_S2_PfS3_S3_iifE10s_sum_gyxg has been demoted

.entry _ZN36_GLOBAL__N__f6f4772a_4_k_cu_19f434eb18rmsnorm_fwd_kernelILi256EEEvPKfS2_S2_Pfiif(
	.param .u64 .ptr .align 1 _ZN36_GLOBAL__N__f6f4772a_4_k_cu_19f434eb18rmsnorm_fwd_kernelILi256EEEvPKfS2_S2_Pfiif_param_0,
	.param .u64 .ptr .align 1 _ZN36_GLOBAL__N__f6f4772a_4_k_cu_19f434eb18rmsnorm_fwd_kernelILi256EEEvPKfS2_S2_Pfiif_param_1,
	.param .u64 .ptr .align 1 _ZN36_GLOBAL__N__f6f4772a_4_k_cu_19f434eb18rmsnorm_fwd_kernelILi256EEEvPKfS2_S2_Pfiif_param_2,
	.param .u64 .ptr .align 1 _ZN36_GLOBAL__N__f6f4772a_4_k_cu_19f434eb18rmsnorm_fwd_kernelILi256EEEvPKfS2_S2_Pfiif_param_3,
	.param .u32 _ZN36_GLOBAL__N__f6f4772a_4_k_cu_19f434eb18rmsnorm_fwd_kernelILi256EEEvPKfS2_S2_Pfiif_param_4,
	.param .u32 _ZN36_GLOBAL__N__f6f4772a_4_k_cu_19f434eb18rmsnorm_fwd_kernelILi256EEEvPKfS2_S2_Pfiif_param_5,
	.param .f32 _ZN36_GLOBAL__N__f6f4772a_4_k_cu_19f434eb18rmsnorm_fwd_kernelILi256EEEvPKfS2_S2_Pfiif_param_6
)
{
	.reg .pred 	%p<38>;
	.reg .b32 	%r<117>;
	.reg .b32 	%f<171>;
	.reg .b64 	%rd<186>;
	// demoted variable
	.shared .align 4 .f32 _ZZN36_GLOBAL__N__f6f4772a_4_k_cu_19f434eb18rmsnorm_fwd_kernelILi256EEEvPKfS2_S2_PfiifE4s_sq;
	ld.param.u64 	%rd85, [_ZN36_GLOBAL__N__f6f4772a_4_k_cu_19f434eb18rmsnorm_fwd_kernelILi256EEEvPKfS2_S2_Pfiif_param_0];
	ld.param.u64 	%rd86, [_ZN36_GLOBAL__N__f6f4772a_4_k_cu_19f434eb18rmsnorm_fwd_kernelILi256EEEvPKfS2_S2_Pfiif_param_1];
	ld.param.u64 	%rd87, [_ZN36_GLOBAL__N__f6f4772a_4_k_cu_19f434eb18rmsnorm_fwd_kernelILi256EEEvPKfS2_S2_Pfiif_param_2];
	ld.param.u64 	%rd88, [_ZN36_GLOBAL__N__f6f4772a_4_k_cu_19f434eb18rmsnorm_fwd_kernelILi256EEEvPKfS2_S2_Pfiif_param_3];
	ld.param.u32 	%r53, [_ZN36_GLOBAL__N__f6f4772a_4_k_cu_19f434eb18rmsnorm_fwd_kernelILi256EEEvPKfS2_S2_Pfiif_param_4];
	ld.param.u32 	%r52, [_ZN36_GLOBAL__N__f6f4772a_4_k_cu_19f434eb18rmsnorm_fwd_kernelILi256EEEvPKfS2_S2_Pfiif_param_5];
	ld.param.f32 	%f16, [_ZN36_GLOBAL__N__f6f4772a_4_k_cu_19f434eb18rmsnorm_fwd_kernelILi256EEEvPKfS2_S2_Pfiif_param_6];
	cvta.to.global.u64 	%rd1, %rd88;
	cvta.to.global.u64 	%rd2, %rd87;
	cvta.to.global.u64 	%rd3, %rd86;
	mov.u32 	%r1, %ctaid.x;
	setp.ge.s32 	%p1, %r1, %r53;
	@%p1 bra 	$L__BB0_46;
	cvta.to.global.u64 	%rd4, %rd85;
	mul.lo.s32 	%r54, %r52, %r1;
	cvt.s64.s32 	%rd5, %r54;
	mov.u32 	%r2, %tid.x;
	setp.ne.s32 	%p2, %r2, 0;
	@%p2 bra 	$L__BB0_3;
	mov.b32 	%r55, 0;
	st.shared.u32 	[_ZZN36_GLOBAL__N__f6f4772a_4_k_cu_19f434eb18rmsnorm_fwd_kernelILi256EEEvPKfS2_S2_PfiifE4s_sq], %r55;
$L__BB0_3:
	bar.sync 	0;
	setp.ge.s32 	%p3, %r2, %r52;
	mov.f32 	%f170, 0f00000000;
	@%p3 bra 	$L__BB0_16;
	not.b32 	%r56, %r2;
	add.s32 	%r57, %r52, %r56;
	shr.u32 	%r58, %r57, 8;
	add.s32 	%r3, %r58, 1;
	and.b32  	%r4, %r3, 15;
	setp.lt.u32 	%p4, %r57, 3840;
	mov.f32 	%f170, 0f00000000;
	mov.u32 	%r104, %r2;
	@%p4 bra 	$L__BB0_7;
	and.b32  	%r59, %r3, 33554416;
	neg.s32 	%r103, %r59;
	shl.b64 	%rd89, %rd5, 2;
	mul.wide.u32 	%rd90, %r2, 4;
	add.s64 	%rd91, %rd89, %rd90;
	add.s64 	%rd92, %rd91, %rd4;
	add.s64 	%rd161, %rd92, 8192;
	mov.f32 	%f170, 0f00000000;
	mov.u32 	%r104, %r2;
$L__BB0_6:
	.pragma "nounroll";
	ld.global.nc.f32 	%f21, [%rd161+-8192];
	fma.rn.f32 	%f22, %f21, %f21, %f170;
	ld.global.nc.f32 	%f23, [%rd161+-7168];
	fma.rn.f32 	%f24, %f23, %f23, %f22;
	ld.global.nc.f32 	%f25, [%rd161+-6144];
	fma.rn.f32 	%f26, %f25, %f25, %f24;
	ld.global.nc.f32 	%f27, [%rd161+-5120];
	fma.rn.f32 	%f28, %f27, %f27, %f26;
	ld.global.nc.f32 	%f29, [%rd161+-4096];
	fma.rn.f32 	%f30, %f29, %f29, %f28;
	ld.global.nc.f32 	%f31, [%rd161+-3072];
	fma.rn.f32 	%f32, %f31, %f31, %f30;
	ld.global.nc.f32 	%f33, [%rd161+-2048];
	fma.rn.f32 	%f34, %f33, %f33, %f32;
	ld.global.nc.f32 	%f35, [%rd161+-1024];
	fma.rn.f32 	%f36, %f35, %f35, %f34;
	ld.global.nc.f32 	%f37, [%rd161];
	fma.rn.f32 	%f38, %f37, %f37, %f36;
	ld.global.nc.f32 	%f39, [%rd161+1024];
	fma.rn.f32 	%f40, %f39, %f39, %f38;
	ld.global.nc.f32 	%f41, [%rd161+2048];
	fma.rn.f32 	%f42, %f41, %f41, %f40;
	ld.global.nc.f32 	%f43, [%rd161+3072];
	fma.rn.f32 	%f44, %f43, %f43, %f42;
	ld.global.nc.f32 	%f45, [%rd161+4096];
	fma.rn.f32 	%f46, %f45, %f45, %f44;
	ld.global.nc.f32 	%f47, [%rd161+5120];
	fma.rn.f32 	%f48, %f47, %f47, %f46;
	ld.global.nc.f32 	%f49, [%rd161+6144];
	fma.rn.f32 	%f50, %f49, %f49, %f48;
	ld.global.nc.f32 	%f51, [%rd161+7168];
	fma.rn.f32 	%f170, %f51, %f51, %f50;
	add.s32 	%r104, %r104, 4096;
	add.s32 	%r103, %r103, 16;
	add.s64 	%rd161, %rd161, 16384;
	setp.eq.s32 	%p5, %r103, 0;
	@%p5 bra 	$L__BB0_7;
	bra.uni 	$L__BB0_6;
$L__BB0_7:
	setp.eq.s32 	%p6, %r4, 0;
	@%p6 bra 	$L__BB0_16;
	shl.b64 	%rd93, %rd5, 2;
	add.s64 	%rd7, %rd4, %rd93;
	and.b32  	%r7, %r3, 7;
	setp.lt.u32 	%p7, %r4, 8;
	@%p7 bra 	$L__BB0_10;
	mul.wide.u32 	%rd94, %r104, 4;
	add.s64 	%rd95, %rd7, %rd94;
	ld.global.nc.f32 	%f53, [%rd95];
	fma.rn.f32 	%f54, %f53, %f53, %f170;
	ld.global.nc.f32 	%f55, [%rd95+1024];
	fma.rn.f32 	%f56, %f55, %f55, %f54;
	ld.global.nc.f32 	%f57, [%rd95+2048];
	fma.rn.f32 	%f58, %f57, %f57, %f56;
	ld.global.nc.f32 	%f59, [%rd95+3072];
	fma.rn.f32 	%f60, %f59, %f59, %f58;
	ld.global.nc.f32 	%f61, [%rd95+4096];
	fma.rn.f32 	%f62, %f61, %f61, %f60;
	ld.global.nc.f32 	%f63, [%rd95+5120];
	fma.rn.f32 	%f64, %f63, %f63, %f62;
	ld.global.nc.f32 	%f65, [%rd95+6144];
	fma.rn.f32 	%f66, %f65, %f65, %f64;
	ld.global.nc.f32 	%f67, [%rd95+7168];
	fma.rn.f32 	%f170, %f67, %f67, %f66;
	add.s32 	%r104, %r104, 2048;
$L__BB0_10:
	setp.eq.s32 	%p8, %r7, 0;
	@%p8 bra 	$L__BB0_16;
	and.b32  	%r10, %r3, 3;
	setp.lt.u32 	%p9, %r7, 4;
	@%p9 bra 	$L__BB0_13;
	mul.wide.u32 	%rd96, %r104, 4;
	add.s64 	%rd97, %rd7, %rd96;
	ld.global.nc.f32 	%f69, [%rd97];
	fma.rn.f32 	%f70, %f69, %f69, %f170;
	ld.global.nc.f32 	%f71, [%rd97+1024];
	fma.rn.f32 	%f72, %f71, %f71, %f70;
	ld.global.nc.f32 	%f73, [%rd97+2048];
	fma.rn.f32 	%f74, %f73, %f73, %f72;
	ld.global.nc.f32 	%f75, [%rd97+3072];
	fma.rn.f32 	%f170, %f75, %f75, %f74;
	add.s32 	%r104, %r104, 1024;
$L__BB0_13:
	setp.eq.s32 	%p10, %r10, 0;
	@%p10 bra 	$L__BB0_16;
	mul.wide.u32 	%rd99, %r104, 4;
	add.s64 	%rd100, %rd93, %rd99;
	add.s64 	%rd160, %rd4, %rd100;
	neg.s32 	%r102, %r10;
$L__BB0_15:
	.pragma "nounroll";
	ld.global.nc.f32 	%f76, [%rd160];
	fma.rn.f32 	%f170, %f76, %f76, %f170;
	add.s64 	%rd160, %rd160, 1024;
	add.s32 	%r102, %r102, 1;
	setp.eq.s32 	%p11, %r102, 0;
	@%p11 bra 	$L__BB0_16;
	bra.uni 	$L__BB0_15;
$L__BB0_16:
	mov.b32 	%r60, %f170;
	shfl.sync.down.b32	%r61|%p12, %r60, 16, 31, -1;
	mov.b32 	%f77, %r61;
	add.f32 	%f78, %f170, %f77;
	mov.b32 	%r62, %f78;
	shfl.sync.down.b32	%r63|%p13, %r62, 8, 31, -1;
	mov.b32 	%f79, %r63;
	add.f32 	%f80, %f78, %f79;
	mov.b32 	%r64, %f80;
	shfl.sync.down.b32	%r65|%p14, %r64, 4, 31, -1;
	mov.b32 	%f81, %r65;
	add.f32 	%f82, %f80, %f81;
	mov.b32 	%r66, %f82;
	shfl.sync.down.b32	%r67|%p15, %r66, 2, 31, -1;
	mov.b32 	%f83, %r67;
	add.f32 	%f84, %f82, %f83;
	mov.b32 	%r68, %f84;
	shfl.sync.down.b32	%r69|%p16, %r68, 1, 31, -1;
	mov.b32 	%f85, %r69;
	add.f32 	%f14, %f84, %f85;
	and.b32  	%r70, %r2, 31;
	setp.ne.s32 	%p17, %r70, 0;
	@%p17 bra 	$L__BB0_18;
	atom.shared.add.f32 	%f86, [_ZZN36_GLOBAL__N__f6f4772a_4_k_cu_19f434eb18rmsnorm_fwd_kernelILi256EEEvPKfS2_S2_PfiifE4s_sq], %f14;
$L__BB0_18:
	setp.ge.s32 	%p18, %r2, %r52;
	bar.sync 	0;
	ld.shared.f32 	%f87, [_ZZN36_GLOBAL__N__f6f4772a_4_k_cu_19f434eb18rmsnorm_fwd_kernelILi256EEEvPKfS2_S2_PfiifE4s_sq];
	cvt.rn.f32.s32 	%f88, %r52;
	div.rn.f32 	%f89, %f87, %f88;
	add.f32 	%f90, %f16, %f89;
	sqrt.rn.f32 	%f91, %f90;
	rcp.rn.f32 	%f15, %f91;
	@%p18 bra 	$L__BB0_46;
	setp.ne.s64 	%p19, %rd86, 0;
	@%p19 bra 	$L__BB0_33;
	setp.ne.s64 	%p29, %rd87, 0;
	@%p29 bra 	$L__BB0_27;
	not.b32 	%r92, %r2;
	add.s32 	%r20, %r52, %r92;
	and.b32  	%r93, %r20, 768;
	setp.eq.s32 	%p34, %r93, 768;
	@%p34 bra 	$L__BB0_24;
	shr.u32 	%r94, %r20, 8;
	add.s32 	%r95, %r94, 1;
	and.b32  	%r96, %r95, 3;
	cvt.u64.u32 	%rd146, %r2;
	add.s64 	%rd147, %rd5, %rd146;
	shl.b64 	%rd148, %rd147, 2;
	add.s64 	%rd163, %rd1, %rd148;
	shl.b64 	%rd149, %rd5, 2;
	mul.wide.u32 	%rd150, %r2, 4;
	add.s64 	%rd151, %rd149, %rd150;
	add.s64 	%rd162, %rd4, %rd151;
	neg.s32 	%r105, %r96;
	shl.b32 	%r97, %r95, 8;
	and.b32  	%r98, %r97, 768;
	add.s32 	%r2, %r2, %r98;
$L__BB0_23:
	.pragma "nounroll";
	ld.global.nc.f32 	%f152, [%rd162];
	mul.f32 	%f153, %f15, %f152;
	st.global.f32 	[%rd163], %f153;
	add.s64 	%rd163, %rd163, 1024;
	add.s64 	%rd162, %rd162, 1024;
	add.s32 	%r105, %r105, 1;
	setp.ne.s32 	%p35, %r105, 0;
	@%p35 bra 	$L__BB0_23;
$L__BB0_24:
	setp.lt.u32 	%p36, %r20, 768;
	@%p36 bra 	$L__BB0_46;
	shl.b64 	%rd152, %rd5, 2;
	cvt.u64.u32 	%rd153, %r2;
	mul.wide.u32 	%rd154, %r2, 4;
	add.s64 	%rd155, %rd152, %rd154;
	add.s64 	%rd156, %rd155, %rd4;
	add.s64 	%rd165, %rd156, 2048;
	add.s64 	%rd157, %rd5, %rd153;
	shl.b64 	%rd158, %rd157, 2;
	add.s64 	%rd159, %rd158, %rd1;
	add.s64 	%rd164, %rd159, 2048;
$L__BB0_26:
	ld.global.nc.f32 	%f154, [%rd165+-2048];
	mul.f32 	%f155, %f15, %f154;
	st.global.f32 	[%rd164+-2048], %f155;
	ld.global.nc.f32 	%f156, [%rd165+-1024];
	mul.f32 	%f157, %f15, %f156;
	st.global.f32 	[%rd164+-1024], %f157;
	ld.global.nc.f32 	%f158, [%rd165];
	mul.f32 	%f159, %f15, %f158;
	st.global.f32 	[%rd164], %f159;
	ld.global.nc.f32 	%f160, [%rd165+1024];
	mul.f32 	%f161, %f15, %f160;
	st.global.f32 	[%rd164+1024], %f161;
	add.s32 	%r2, %r2, 1024;
	add.s64 	%rd165, %rd165, 4096;
	add.s64 	%rd164, %rd164, 4096;
	setp.lt.s32 	%p37, %r2, %r52;
	@%p37 bra 	$L__BB0_26;
	bra.uni 	$L__BB0_46;
$L__BB0_27:
	not.b32 	%r85, %r2;
	add.s32 	%r28, %r52, %r85;
	and.b32  	%r86, %r28, 768;
	setp.eq.s32 	%p30, %r86, 768;
	@%p30 bra 	$L__BB0_30;
	shr.u32 	%r87, %r28, 8;
	add.s32 	%r88, %r87, 1;
	and.b32  	%r89, %r88, 3;
	cvt.u64.u32 	%rd131, %r2;
	add.s64 	%rd132, %rd5, %rd131;
	shl.b64 	%rd133, %rd132, 2;
	add.s64 	%rd168, %rd1, %rd133;
	mul.wide.u32 	%rd134, %r2, 4;
	add.s64 	%rd167, %rd2, %rd134;
	shl.b64 	%rd135, %rd5, 2;
	add.s64 	%rd136, %rd135, %rd134;
	add.s64 	%rd166, %rd4, %rd136;
	neg.s32 	%r108, %r89;
	shl.b32 	%r90, %r88, 8;
	and.b32  	%r91, %r90, 768;
	add.s32 	%r2, %r2, %r91;
$L__BB0_29:
	.pragma "nounroll";
	ld.global.nc.f32 	%f137, [%rd166];
	ld.global.nc.f32 	%f138, [%rd167];
	fma.rn.f32 	%f139, %f15, %f137, %f138;
	st.global.f32 	[%rd168], %f139;
	add.s64 	%rd168, %rd168, 1024;
	add.s64 	%rd167, %rd167, 1024;
	add.s64 	%rd166, %rd166, 1024;
	add.s32 	%r108, %r108, 1;
	setp.ne.s32 	%p31, %r108, 0;
	@%p31 bra 	$L__BB0_29;
$L__BB0_30:
	setp.lt.u32 	%p32, %r28, 768;
	@%p32 bra 	$L__BB0_46;
	shl.b64 	%rd137, %rd5, 2;
	cvt.u64.u32 	%rd138, %r2;
	mul.wide.u32 	%rd139, %r2, 4;
	add.s64 	%rd140, %rd137, %rd139;
	add.s64 	%rd141, %rd140, %rd4;
	add.s64 	%rd171, %rd141, 2048;
	add.s64 	%rd142, %rd139, %rd2;
	add.s64 	%rd170, %rd142, 2048;
	add.s64 	%rd143, %rd5, %rd138;
	shl.b64 	%rd144, %rd143, 2;
	add.s64 	%rd145, %rd144, %rd1;
	add.s64 	%rd169, %rd145, 2048;
$L__BB0_32:
	ld.global.nc.f32 	%f140, [%rd171+-2048];
	ld.global.nc.f32 	%f141, [%rd170+-2048];
	fma.rn.f32 	%f142, %f15, %f140, %f141;
	st.global.f32 	[%rd169+-2048], %f142;
	ld.global.nc.f32 	%f143, [%rd171+-1024];
	ld.global.nc.f32 	%f144, [%rd170+-1024];
	fma.rn.f32 	%f145, %f15, %f143, %f144;
	st.global.f32 	[%rd169+-1024], %f145;
	ld.global.nc.f32 	%f146, [%rd171];
	ld.global.nc.f32 	%f147, [%rd170];
	fma.rn.f32 	%f148, %f15, %f146, %f147;
	st.global.f32 	[%rd169], %f148;
	ld.global.nc.f32 	%f149, [%rd171+1024];
	ld.global.nc.f32 	%f150, [%rd170+1024];
	fma.rn.f32 	%f151, %f15, %f149, %f150;
	st.global.f32 	[%rd169+1024], %f151;
	add.s32 	%r2, %r2, 1024;
	add.s64 	%rd171, %rd171, 4096;
	add.s64 	%rd170, %rd170, 4096;
	add.s64 	%rd169, %rd169, 4096;
	setp.lt.s32 	%p33, %r2, %r52;
	@%p33 bra 	$L__BB0_32;
	bra.uni 	$L__BB0_46;
$L__BB0_33:
	setp.ne.s64 	%p20, %rd87, 0;
	@%p20 bra 	$L__BB0_40;
	not.b32 	%r78, %r2;
	add.s32 	%r36, %r52, %r78;
	and.b32  	%r79, %r36, 768;
	setp.eq.s32 	%p25, %r79, 768;
	@%p25 bra 	$L__BB0_37;
	shr.u32 	%r80, %r36, 8;
	add.s32 	%r81, %r80, 1;
	and.b32  	%r82, %r81, 3;
	cvt.u64.u32 	%rd116, %r2;
	add.s64 	%rd117, %rd5, %rd116;
	shl.b64 	%rd118, %rd117, 2;
	add.s64 	%rd174, %rd1, %rd118;
	mul.wide.u32 	%rd119, %r2, 4;
	add.s64 	%rd173, %rd3, %rd119;
	shl.b64 	%rd120, %rd5, 2;
	add.s64 	%rd121, %rd120, %rd119;
	add.s64 	%rd172, %rd4, %rd121;
	neg.s32 	%r111, %r82;
	shl.b32 	%r83, %r81, 8;
	and.b32  	%r84, %r83, 768;
	add.s32 	%r2, %r2, %r84;
$L__BB0_36:
	.pragma "nounroll";
	ld.global.nc.f32 	%f117, [%rd172];
	mul.f32 	%f118, %f15, %f117;
	ld.global.nc.f32 	%f119, [%rd173];
	mul.f32 	%f120, %f118, %f119;
	st.global.f32 	[%rd174], %f120;
	add.s64 	%rd174, %rd174, 1024;
	add.s64 	%rd173, %rd173, 1024;
	add.s64 	%rd172, %rd172, 1024;
	add.s32 	%r111, %r111, 1;
	setp.ne.s32 	%p26, %r111, 0;
	@%p26 bra 	$L__BB0_36;
$L__BB0_37:
	setp.lt.u32 	%p27, %r36, 768;
	@%p27 bra 	$L__BB0_46;
	shl.b64 	%rd122, %rd5, 2;
	cvt.u64.u32 	%rd123, %r2;
	mul.wide.u32 	%rd124, %r2, 4;
	add.s64 	%rd125, %rd122, %rd124;
	add.s64 	%rd126, %rd125, %rd4;
	add.s64 	%rd177, %rd126, 2048;
	add.s64 	%rd127, %rd124, %rd3;
	add.s64 	%rd176, %rd127, 2048;
	add.s64 	%rd128, %rd5, %rd123;
	shl.b64 	%rd129, %rd128, 2;
	add.s64 	%rd130, %rd129, %rd1;
	add.s64 	%rd175, %rd130, 2048;
$L__BB0_39:
	ld.global.nc.f32 	%f121, [%rd177+-2048];
	mul.f32 	%f122, %f15, %f121;
	ld.global.nc.f32 	%f123, [%rd176+-2048];
	mul.f32 	%f124, %f122, %f123;
	st.global.f32 	[%rd175+-2048], %f124;
	ld.global.nc.f32 	%f125, [%rd177+-1024];
	mul.f32 	%f126, %f15, %f125;
	ld.global.nc.f32 	%f127, [%rd176+-1024];
	mul.f32 	%f128, %f126, %f127;
	st.global.f32 	[%rd175+-1024], %f128;
	ld.global.nc.f32 	%f129, [%rd177];
	mul.f32 	%f130, %f15, %f129;
	ld.global.nc.f32 	%f131, [%rd176];
	mul.f32 	%f132, %f130, %f131;
	st.global.f32 	[%rd175], %f132;
	ld.global.nc.f32 	%f133, [%rd177+1024];
	mul.f32 	%f134, %f15, %f133;
	ld.global.nc.f32 	%f135, [%rd176+1024];
	mul.f32 	%f136, %f134, %f135;
	st.global.f32 	[%rd175+1024], %f136;
	add.s32 	%r2, %r2, 1024;
	add.s64 	%rd177, %rd177, 4096;
	add.s64 	%rd176, %rd176, 4096;
	add.s64 	%rd175, %rd175, 4096;
	setp.lt.s32 	%p28, %r2, %r52;
	@%p28 bra 	$L__BB0_39;
	bra.uni 	$L__BB0_46;
$L__BB0_40:
	not.b32 	%r71, %r2;
	add.s32 	%r44, %r52, %r71;
	and.b32  	%r72, %r44, 768;
	setp.eq.s32 	%p21, %r72, 768;
	@%p21 bra 	$L__BB0_43;
	shr.u32 	%r73, %r44, 8;
	add.s32 	%r74, %r73, 1;
	and.b32  	%r75, %r74, 3;
	cvt.u64.u32 	%rd101, %r2;
	add.s64 	%rd102, %rd5, %rd101;
	shl.b64 	%rd103, %rd102, 2;
	add.s64 	%rd181, %rd1, %rd103;
	mul.wide.u32 	%rd104, %r2, 4;
	add.s64 	%rd180, %rd2, %rd104;
	add.s64 	%rd179, %rd3, %rd104;
	shl.b64 	%rd105, %rd5, 2;
	add.s64 	%rd106, %rd105, %rd104;
	add.s64 	%rd178, %rd4, %rd106;
	neg.s32 	%r114, %r75;
	shl.b32 	%r76, %r74, 8;
	and.b32  	%r77, %r76, 768;
	add.s32 	%r2, %r2, %r77;
$L__BB0_42:
	.pragma "nounroll";
	ld.global.nc.f32 	%f92, [%rd178];
	mul.f32 	%f93, %f15, %f92;
	ld.global.nc.f32 	%f94, [%rd179];
	ld.global.nc.f32 	%f95, [%rd180];
	fma.rn.f32 	%f96, %f93, %f94, %f95;
	st.global.f32 	[%rd181], %f96;
	add.s64 	%rd181, %rd181, 1024;
	add.s64 	%rd180, %rd180, 1024;
	add.s64 	%rd179, %rd179, 1024;
	add.s64 	%rd178, %rd178, 1024;
	add.s32 	%r114, %r114, 1;
	setp.ne.s32 	%p22, %r114, 0;
	@%p22 bra 	$L__BB0_42;
$L__BB0_43:
	setp.lt.u32 	%p23, %r44, 768;
	@%p23 bra 	$L__BB0_46;
	shl.b64 	%rd107, %rd5, 2;
	cvt.u64.u32 	%rd108, %r2;
	mul.wide.u32 	%rd109, %r2, 4;
	add.s64 	%rd110, %rd107, %rd109;
	add.s64 	%rd111, %rd110, %rd4;
	add.s64 	%rd185, %rd111, 2048;
	add.s64 	%rd112, %rd109, 2048;
	add.s64 	%rd184, %rd3, %rd112;
	add.s64 	%rd183, %rd2, %rd112;
	add.s64 	%rd113, %rd5, %rd108;
	shl.b64 	%rd114, %rd113, 2;
	add.s64 	%rd115, %rd114, %rd1;
	add.s64 	%rd182, %rd115, 2048;
$L__BB0_45:
	ld.global.nc.f32 	%f97, [%rd185+-2048];
	mul.f32 	%f98, %f15, %f97;
	ld.global.nc.f32 	%f99, [%rd184+-2048];
	ld.global.nc.f32 	%f100, [%rd183+-2048];
	fma.rn.f32 	%f101, %f98, %f99, %f100;
	st.global.f32 	[%rd182+-2048], %f101;
	ld.global.nc.f32 	%f102, [%rd185+-1024];
	mul.f32 	%f103, %f15, %f102;
	ld.global.nc.f32 	%f104, [%rd184+-1024];
	ld.global.nc.f32 	%f105, [%rd183+-1024];
	fma.rn.f32 	%f106, %f103, %f104, %f105;
	st.global.f32 	[%rd182+-1024], %f106;
	ld.global.nc.f32 	%f107, [%rd185];
	mul.f32 	%f108, %f15, %f107;
	ld.global.nc.f32 	%f109, [%rd184];
	ld.global.nc.f32 	%f110, [%rd183];
	fma.rn.f32 	%f111, %f108, %f109, %f110;
	st.global.f32 	[%rd182], %f111;
	ld.global.nc.f32 	%f112, [%rd185+1024];
	mul.f32 	%f113, %f15, %f112;
	ld.global.nc.f32 	%f114, [%rd184+1024];
	ld.global.nc.f32 	%f115, [%rd183+1024];
	fma.rn.f32 	%f116, %f113, %f114, %f115;
	st.global.f32 	[%rd182+1024], %f116;
	add.s32 	%r2, %r2, 1024;
	add.s64 	%rd185, %rd185, 4096;
	add.s64 	%rd184, %rd184, 4096;
	add.s64 	%rd183, %rd183, 4096;
	add.s64 	%rd182, %rd182, 4096;
	setp.lt.s32 	%p24, %r2, %r52;
	@%p24 bra 	$L__BB0_45;
$L__BB0_46:
	ret;

}
.entry _ZN36_GLOBAL__N__f6f4772a_4_k_cu_19f434eb18rmsnorm_bwd_kernelILi256EEEvPKfS2_S2_PfS3_S3_iif(
	.param .u64 .ptr .align 1 _ZN36_GLOBAL__N__f6f4772a_4_k_cu_19f434eb18rmsnorm_bwd_kernelILi256EEEvPKfS2_S2_PfS3_S3_iif_param_0,
	.param .u64 .ptr .align 1 _ZN36_GLOBAL__N__f6f4772a_4_k_cu_19f434eb18rmsnorm_bwd_kernelILi256EEEvPKfS2_S2_PfS3_S3_iif_param_1,
	.param .u64 .ptr .align 1 _ZN36_GLOBAL__N__f6f4772a_4_k_cu_19f434eb18rmsnorm_bwd_kernelILi256EEEvPKfS2_S2_PfS3_S3_iif_param_2,
	.param .u64 .ptr .align 1 _ZN36_GLOBAL__N__f6f4772a_4_k_cu_19f434eb18rmsnorm_bwd_kernelILi256EEEvPKfS2_S2_PfS3_S3_iif_param_3,
	.param .u64 .ptr .align 1 _ZN36_GLOBAL__N__f6f4772a_4_k_cu_19f434eb18rmsnorm_bwd_kernelILi256EEEvPKfS2_S2_PfS3_S3_iif_param_4,
	.param .u64 .ptr .align 1 _ZN36_GLOBAL__N__f6f4772a_4_k_cu_19f434eb18rmsnorm_bwd_kernelILi256EEEvPKfS2_S2_PfS3_S3_iif_param_5,
	.param .u32 _ZN36_GLOBAL__N__f6f4772a_4_k_cu_19f434eb18rmsnorm_bwd_kernelILi256EEEvPKfS2_S2_PfS3_S3_iif_param_6,
	.param .u32 _ZN36_GLOBAL__N__f6f4772a_4_k_cu_19f434eb18rmsnorm_bwd_kernelILi256EEEvPKfS2_S2_PfS3_S3_iif_param_7,
	.param .f32 _ZN36_GLOBAL__N__f6f4772a_4_k_cu_19f434eb18rmsnorm_bwd_kernelILi256EEEvPKfS2_S2_PfS3_S3_iif_param_8
)
{
	.reg .pred 	%p<69>;
	.reg .b32 	%r<188>;
	.reg .b32 	%f<607>;
	.reg .b64 	%rd<277>;
	// demoted variable
	.shared .align 4 .f32 _ZZN36_GLOBAL__N__f6f4772a_4_k_cu_19f434eb18rmsnorm_bwd_kernelILi256EEEvPKfS2_S2_PfS3_S3_iifE8s_sum_x2;
	// demoted variable
	.shared .align 4 .f32 _ZZN36_GLOBAL__N__f6f4772a_4_k_cu_19f434eb18rmsnorm_bwd_kernelILi256EEEvPKfS2_S2_PfS3_S3_iifE10s_sum_gyxg;
	ld.param.u64 	%rd107, [_ZN36_GLOBAL__N__f6f4772a_4_k_cu_19f434eb18rmsnorm_bwd_kernelILi256EEEvPKfS2_S2_PfS3_S3_iif_param_0];
	ld.param.u64 	%rd108, [_ZN36_GLOBAL__N__f6f4772a_4_k_cu_19f434eb18rmsnorm_bwd_kernelILi256EEEvPKfS2_S2_PfS3_S3_iif_param_1];
	ld.param.u64 	%rd109, [_ZN36_GLOBAL__N__f6f4772a_4_k_cu_19f434eb18rmsnorm_bwd_kernelILi256EEEvPKfS2_S2_PfS3_S3_iif_param_2];
	ld.param.u64 	%rd111, [_ZN36_GLOBAL__N__f6f4772a_4_k_cu_19f434eb18rmsnorm_bwd_kernelILi256EEEvPKfS2_S2_PfS3_S3_iif_param_4];
	ld.param.u32 	%r93, [_ZN36_GLOBAL__N__f6f4772a_4_k_cu_19f434eb18rmsnorm_bwd_kernelILi256EEEvPKfS2_S2_PfS3_S3_iif_param_6];
	ld.param.u32 	%r92, [_ZN36_GLOBAL__N__f6f4772a_4_k_cu_19f434eb18rmsnorm_bwd_kernelILi256EEEvPKfS2_S2_PfS3_S3_iif_param_7];
	cvta.to.global.u64 	%rd1, %rd108;
	cvta.to.global.u64 	%rd2, %rd111;
	mov.u32 	%r1, %ctaid.x;
	setp.ge.s32 	%p1, %r1, %r93;
	@%p1 bra 	$L__BB1_82;
	cvta.to.global.u64 	%rd3, %rd107;
	cvta.to.global.u64 	%rd4, %rd109;
	mul.lo.s32 	%r94, %r92, %r1;
	cvt.s64.s32 	%rd5, %r94;
	mov.u32 	%r174, %tid.x;
	setp.ne.s32 	%p2, %r174, 0;
	@%p2 bra 	$L__BB1_3;
	mov.b32 	%r95, 0;
	st.shared.u32 	[_ZZN36_GLOBAL__N__f6f4772a_4_k_cu_19f434eb18rmsnorm_bwd_kernelILi256EEEvPKfS2_S2_PfS3_S3_iifE8s_sum_x2], %r95;
	st.shared.u32 	[_ZZN36_GLOBAL__N__f6f4772a_4_k_cu_19f434eb18rmsnorm_bwd_kernelILi256EEEvPKfS2_S2_PfS3_S3_iifE10s_sum_gyxg], %r95;
$L__BB1_3:
	shl.b64 	%rd113, %rd5, 2;
	add.s64 	%rd6, %rd3, %rd113;
	add.s64 	%rd7, %rd4, %rd113;
	bar.sync 	0;
	setp.ge.s32 	%p3, %r174, %r92;
	mov.f32 	%f605, 0f00000000;
	mov.f32 	%f606, %f605;
	@%p3 bra 	$L__BB1_28;
	ld.param.u64 	%rd230, [_ZN36_GLOBAL__N__f6f4772a_4_k_cu_19f434eb18rmsnorm_bwd_kernelILi256EEEvPKfS2_S2_PfS3_S3_iif_param_1];
	setp.ne.s64 	%p4, %rd230, 0;
	@%p4 bra 	$L__BB1_17;
	not.b32 	%r101, %r174;
	add.s32 	%r102, %r92, %r101;
	shr.u32 	%r103, %r102, 8;
	add.s32 	%r3, %r103, 1;
	setp.lt.u32 	%p12, %r102, 3840;
	mov.f32 	%f606, 0f00000000;
	mov.u32 	%r157, %r174;
	mov.f32 	%f605, %f606;
	@%p12 bra 	$L__BB1_8;
	and.b32  	%r104, %r3, 33554416;
	neg.s32 	%r155, %r104;
	mul.wide.u32 	%rd134, %r174, 4;
	add.s64 	%rd135, %rd113, %rd134;
	add.s64 	%rd136, %rd135, 8192;
	add.s64 	%rd246, %rd3, %rd136;
	add.s64 	%rd245, %rd4, %rd136;
	mov.f32 	%f606, 0f00000000;
	mov.u32 	%r157, %r174;
$L__BB1_7:
	.pragma "nounroll";
	ld.global.nc.f32 	%f145, [%rd246+-8192];
	fma.rn.f32 	%f146, %f145, %f145, %f605;
	ld.global.nc.f32 	%f147, [%rd245+-8192];
	fma.rn.f32 	%f148, %f145, %f147, %f606;
	ld.global.nc.f32 	%f149, [%rd246+-7168];
	fma.rn.f32 	%f150, %f149, %f149, %f146;
	ld.global.nc.f32 	%f151, [%rd245+-7168];
	fma.rn.f32 	%f152, %f149, %f151, %f148;
	ld.global.nc.f32 	%f153, [%rd246+-6144];
	fma.rn.f32 	%f154, %f153, %f153, %f150;
	ld.global.nc.f32 	%f155, [%rd245+-6144];
	fma.rn.f32 	%f156, %f153, %f155, %f152;
	ld.global.nc.f32 	%f157, [%rd246+-5120];
	fma.rn.f32 	%f158, %f157, %f157, %f154;
	ld.global.nc.f32 	%f159, [%rd245+-5120];
	fma.rn.f32 	%f160, %f157, %f159, %f156;
	ld.global.nc.f32 	%f161, [%rd246+-4096];
	fma.rn.f32 	%f162, %f161, %f161, %f158;
	ld.global.nc.f32 	%f163, [%rd245+-4096];
	fma.rn.f32 	%f164, %f161, %f163, %f160;
	ld.global.nc.f32 	%f165, [%rd246+-3072];
	fma.rn.f32 	%f166, %f165, %f165, %f162;
	ld.global.nc.f32 	%f167, [%rd245+-3072];
	fma.rn.f32 	%f168, %f165, %f167, %f164;
	ld.global.nc.f32 	%f169, [%rd246+-2048];
	fma.rn.f32 	%f170, %f169, %f169, %f166;
	ld.global.nc.f32 	%f171, [%rd245+-2048];
	fma.rn.f32 	%f172, %f169, %f171, %f168;
	ld.global.nc.f32 	%f173, [%rd246+-1024];
	fma.rn.f32 	%f174, %f173, %f173, %f170;
	ld.global.nc.f32 	%f175, [%rd245+-1024];
	fma.rn.f32 	%f176, %f173, %f175, %f172;
	ld.global.nc.f32 	%f177, [%rd246];
	fma.rn.f32 	%f178, %f177, %f177, %f174;
	ld.global.nc.f32 	%f179, [%rd245];
	fma.rn.f32 	%f180, %f177, %f179, %f176;
	ld.global.nc.f32 	%f181, [%rd246+1024];
	fma.rn.f32 	%f182, %f181, %f181, %f178;
	ld.global.nc.f32 	%f183, [%rd245+1024];
	fma.rn.f32 	%f184, %f181, %f183, %f180;
	ld.global.nc.f32 	%f185, [%rd246+2048];
	fma.rn.f32 	%f186, %f185, %f185, %f182;
	ld.global.nc.f32 	%f187, [%rd245+2048];
	fma.rn.f32 	%f188, %f185, %f187, %f184;
	ld.global.nc.f32 	%f189, [%rd246+3072];
	fma.rn.f32 	%f190, %f189, %f189, %f186;
	ld.global.nc.f32 	%f191, [%rd245+3072];
	fma.rn.f32 	%f192, %f189, %f191, %f188;
	ld.global.nc.f32 	%f193, [%rd246+4096];
	fma.rn.f32 	%f194, %f193, %f193, %f190;
	ld.global.nc.f32 	%f195, [%rd245+4096];
	fma.rn.f32 	%f196, %f193, %f195, %f192;
	ld.global.nc.f32 	%f197, [%rd246+5120];
	fma.rn.f32 	%f198, %f197, %f197, %f194;
	ld.global.nc.f32 	%f199, [%rd245+5120];
	fma.rn.f32 	%f200, %f197, %f199, %f196;
	ld.global.nc.f32 	%f201, [%rd246+6144];
	fma.rn.f32 	%f202, %f201, %f201, %f198;
	ld.global.nc.f32 	%f203, [%rd245+6144];
	fma.rn.f32 	%f204, %f201, %f203, %f200;
	ld.global.nc.f32 	%f205, [%rd246+7168];
	fma.rn.f32 	%f605, %f205, %f205, %f202;
	ld.global.nc.f32 	%f206, [%rd245+7168];
	fma.rn.f32 	%f606, %f205, %f206, %f204;
	add.s32 	%r157, %r157, 4096;
	add.s32 	%r155, %r155, 16;
	add.s64 	%rd246, %rd246, 16384;
	add.s64 	%rd245, %rd245, 16384;
	setp.ne.s32 	%p13, %r155, 0;
	@%p13 bra 	$L__BB1_7;
$L__BB1_8:
	and.b32  	%r10, %r3, 15;
	setp.eq.s32 	%p14, %r10, 0;
	@%p14 bra 	$L__BB1_28;
	and.b32  	%r11, %r3, 7;
	setp.lt.u32 	%p15, %r10, 8;
	@%p15 bra 	$L__BB1_11;
	mul.wide.u32 	%rd137, %r157, 4;
	add.s64 	%rd138, %rd6, %rd137;
	ld.global.nc.f32 	%f208, [%rd138];
	fma.rn.f32 	%f209, %f208, %f208, %f605;
	add.s64 	%rd139, %rd7, %rd137;
	ld.global.nc.f32 	%f210, [%rd139];
	fma.rn.f32 	%f211, %f208, %f210, %f606;
	ld.global.nc.f32 	%f212, [%rd138+1024];
	fma.rn.f32 	%f213, %f212, %f212, %f209;
	ld.global.nc.f32 	%f214, [%rd139+1024];
	fma.rn.f32 	%f215, %f212, %f214, %f211;
	ld.global.nc.f32 	%f216, [%rd138+2048];
	fma.rn.f32 	%f217, %f216, %f216, %f213;
	ld.global.nc.f32 	%f218, [%rd139+2048];
	fma.rn.f32 	%f219, %f216, %f218, %f215;
	ld.global.nc.f32 	%f220, [%rd138+3072];
	fma.rn.f32 	%f221, %f220, %f220, %f217;
	ld.global.nc.f32 	%f222, [%rd139+3072];
	fma.rn.f32 	%f223, %f220, %f222, %f219;
	ld.global.nc.f32 	%f224, [%rd138+4096];
	fma.rn.f32 	%f225, %f224, %f224, %f221;
	ld.global.nc.f32 	%f226, [%rd139+4096];
	fma.rn.f32 	%f227, %f224, %f226, %f223;
	ld.global.nc.f32 	%f228, [%rd138+5120];
	fma.rn.f32 	%f229, %f228, %f228, %f225;
	ld.global.nc.f32 	%f230, [%rd139+5120];
	fma.rn.f32 	%f231, %f228, %f230, %f227;
	ld.global.nc.f32 	%f232, [%rd138+6144];
	fma.rn.f32 	%f233, %f232, %f232, %f229;
	ld.global.nc.f32 	%f234, [%rd139+6144];
	fma.rn.f32 	%f235, %f232, %f234, %f231;
	ld.global.nc.f32 	%f236, [%rd138+7168];
	fma.rn.f32 	%f605, %f236, %f236, %f233;
	ld.global.nc.f32 	%f237, [%rd139+7168];
	fma.rn.f32 	%f606, %f236, %f237, %f235;
	add.s32 	%r157, %r157, 2048;
$L__BB1_11:
	setp.eq.s32 	%p16, %r11, 0;
	@%p16 bra 	$L__BB1_28;
	and.b32  	%r14, %r3, 3;
	setp.lt.u32 	%p17, %r11, 4;
	@%p17 bra 	$L__BB1_14;
	mul.wide.u32 	%rd140, %r157, 4;
	add.s64 	%rd141, %rd6, %rd140;
	ld.global.nc.f32 	%f239, [%rd141];
	fma.rn.f32 	%f240, %f239, %f239, %f605;
	add.s64 	%rd142, %rd7, %rd140;
	ld.global.nc.f32 	%f241, [%rd142];
	fma.rn.f32 	%f242, %f239, %f241, %f606;
	ld.global.nc.f32 	%f243, [%rd141+1024];
	fma.rn.f32 	%f244, %f243, %f243, %f240;
	ld.global.nc.f32 	%f245, [%rd142+1024];
	fma.rn.f32 	%f246, %f243, %f245, %f242;
	ld.global.nc.f32 	%f247, [%rd141+2048];
	fma.rn.f32 	%f248, %f247, %f247, %f244;
	ld.global.nc.f32 	%f249, [%rd142+2048];
	fma.rn.f32 	%f250, %f247, %f249, %f246;
	ld.global.nc.f32 	%f251, [%rd141+3072];
	fma.rn.f32 	%f605, %f251, %f251, %f248;
	ld.global.nc.f32 	%f252, [%rd142+3072];
	fma.rn.f32 	%f606, %f251, %f252, %f250;
	add.s32 	%r157, %r157, 1024;
$L__BB1_14:
	setp.eq.s32 	%p18, %r14, 0;
	@%p18 bra 	$L__BB1_28;
	mul.wide.u32 	%rd144, %r157, 4;
	add.s64 	%rd145, %rd113, %rd144;
	add.s64 	%rd248, %rd4, %rd145;
	add.s64 	%rd247, %rd3, %rd145;
	neg.s32 	%r160, %r14;
$L__BB1_16:
	.pragma "nounroll";
	ld.global.nc.f32 	%f253, [%rd247];
	fma.rn.f32 	%f605, %f253, %f253, %f605;
	ld.global.nc.f32 	%f254, [%rd248];
	fma.rn.f32 	%f606, %f253, %f254, %f606;
	add.s64 	%rd248, %rd248, 1024;
	add.s64 	%rd247, %rd247, 1024;
	add.s32 	%r160, %r160, 1;
	setp.eq.s32 	%p19, %r160, 0;
	@%p19 bra 	$L__BB1_28;
	bra.uni 	$L__BB1_16;
$L__BB1_17:
	not.b32 	%r96, %r174;
	add.s32 	%r20, %r92, %r96;
	shr.u32 	%r97, %r20, 8;
	add.s32 	%r21, %r97, 1;
	setp.lt.u32 	%p5, %r20, 1792;
	mov.f32 	%f606, 0f00000000;
	mov.u32 	%r165, %r174;
	mov.f32 	%f605, %f606;
	@%p5 bra 	$L__BB1_20;
	and.b32  	%r98, %r21, 33554424;
	neg.s32 	%r164, %r98;
	mul.wide.u32 	%rd114, %r174, 4;
	or.b64  	%rd115, %rd114, 4096;
	add.s64 	%rd251, %rd1, %rd115;
	add.s64 	%rd117, %rd115, %rd113;
	add.s64 	%rd250, %rd4, %rd117;
	add.s64 	%rd249, %rd3, %rd117;
	mov.f32 	%f606, 0f00000000;
	mov.u32 	%r165, %r174;
$L__BB1_19:
	.pragma "nounroll";
	ld.global.nc.f32 	%f58, [%rd251+-4096];
	ld.global.nc.f32 	%f59, [%rd249+-4096];
	fma.rn.f32 	%f60, %f59, %f59, %f605;
	ld.global.nc.f32 	%f61, [%rd250+-4096];
	mul.f32 	%f62, %f59, %f61;
	fma.rn.f32 	%f63, %f58, %f62, %f606;
	ld.global.nc.f32 	%f64, [%rd251+-3072];
	ld.global.nc.f32 	%f65, [%rd249+-3072];
	fma.rn.f32 	%f66, %f65, %f65, %f60;
	ld.global.nc.f32 	%f67, [%rd250+-3072];
	mul.f32 	%f68, %f65, %f67;
	fma.rn.f32 	%f69, %f64, %f68, %f63;
	ld.global.nc.f32 	%f70, [%rd251+-2048];
	ld.global.nc.f32 	%f71, [%rd249+-2048];
	fma.rn.f32 	%f72, %f71, %f71, %f66;
	ld.global.nc.f32 	%f73, [%rd250+-2048];
	mul.f32 	%f74, %f71, %f73;
	fma.rn.f32 	%f75, %f70, %f74, %f69;
	ld.global.nc.f32 	%f76, [%rd251+-1024];
	ld.global.nc.f32 	%f77, [%rd249+-1024];
	fma.rn.f32 	%f78, %f77, %f77, %f72;
	ld.global.nc.f32 	%f79, [%rd250+-1024];
	mul.f32 	%f80, %f77, %f79;
	fma.rn.f32 	%f81, %f76, %f80, %f75;
	ld.global.nc.f32 	%f82, [%rd251];
	ld.global.nc.f32 	%f83, [%rd249];
	fma.rn.f32 	%f84, %f83, %f83, %f78;
	ld.global.nc.f32 	%f85, [%rd250];
	mul.f32 	%f86, %f83, %f85;
	fma.rn.f32 	%f87, %f82, %f86, %f81;
	ld.global.nc.f32 	%f88, [%rd251+1024];
	ld.global.nc.f32 	%f89, [%rd249+1024];
	fma.rn.f32 	%f90, %f89, %f89, %f84;
	ld.global.nc.f32 	%f91, [%rd250+1024];
	mul.f32 	%f92, %f89, %f91;
	fma.rn.f32 	%f93, %f88, %f92, %f87;
	ld.global.nc.f32 	%f94, [%rd251+2048];
	ld.global.nc.f32 	%f95, [%rd249+2048];
	fma.rn.f32 	%f96, %f95, %f95, %f90;
	ld.global.nc.f32 	%f97, [%rd250+2048];
	mul.f32 	%f98, %f95, %f97;
	fma.rn.f32 	%f99, %f94, %f98, %f93;
	ld.global.nc.f32 	%f100, [%rd251+3072];
	ld.global.nc.f32 	%f101, [%rd249+3072];
	fma.rn.f32 	%f605, %f101, %f101, %f96;
	ld.global.nc.f32 	%f102, [%rd250+3072];
	mul.f32 	%f103, %f101, %f102;
	fma.rn.f32 	%f606, %f100, %f103, %f99;
	add.s32 	%r165, %r165, 2048;
	add.s32 	%r164, %r164, 8;
	add.s64 	%rd251, %rd251, 8192;
	add.s64 	%rd250, %rd250, 8192;
	add.s64 	%rd249, %rd249, 8192;
	setp.eq.s32 	%p6, %r164, 0;
	@%p6 bra 	$L__BB1_20;
	bra.uni 	$L__BB1_19;
$L__BB1_20:
	and.b32  	%r24, %r21, 7;
	setp.eq.s32 	%p7, %r24, 0;
	@%p7 bra 	$L__BB1_28;
	setp.lt.u32 	%p8, %r24, 4;
	@%p8 bra 	$L__BB1_23;
	ld.param.u64 	%rd231, [_ZN36_GLOBAL__N__f6f4772a_4_k_cu_19f434eb18rmsnorm_bwd_kernelILi256EEEvPKfS2_S2_PfS3_S3_iif_param_1];
	cvta.to.global.u64 	%rd118, %rd231;
	mul.wide.u32 	%rd119, %r165, 4;
	add.s64 	%rd120, %rd118, %rd119;
	ld.global.nc.f32 	%f105, [%rd120];
	add.s64 	%rd121, %rd6, %rd119;
	ld.global.nc.f32 	%f106, [%rd121];
	fma.rn.f32 	%f107, %f106, %f106, %f605;
	add.s64 	%rd122, %rd7, %rd119;
	ld.global.nc.f32 	%f108, [%rd122];
	mul.f32 	%f109, %f106, %f108;
	fma.rn.f32 	%f110, %f105, %f109, %f606;
	ld.global.nc.f32 	%f111, [%rd120+1024];
	ld.global.nc.f32 	%f112, [%rd121+1024];
	fma.rn.f32 	%f113, %f112, %f112, %f107;
	ld.global.nc.f32 	%f114, [%rd122+1024];
	mul.f32 	%f115, %f112, %f114;
	fma.rn.f32 	%f116, %f111, %f115, %f110;
	ld.global.nc.f32 	%f117, [%rd120+2048];
	ld.global.nc.f32 	%f118, [%rd121+2048];
	fma.rn.f32 	%f119, %f118, %f118, %f113;
	ld.global.nc.f32 	%f120, [%rd122+2048];
	mul.f32 	%f121, %f118, %f120;
	fma.rn.f32 	%f122, %f117, %f121, %f116;
	ld.global.nc.f32 	%f123, [%rd120+3072];
	ld.global.nc.f32 	%f124, [%rd121+3072];
	fma.rn.f32 	%f605, %f124, %f124, %f119;
	ld.global.nc.f32 	%f125, [%rd122+3072];
	mul.f32 	%f126, %f124, %f125;
	fma.rn.f32 	%f606, %f123, %f126, %f122;
	add.s32 	%r165, %r165, 1024;
$L__BB1_23:
	and.b32  	%r99, %r21, 3;
	setp.eq.s32 	%p9, %r99, 0;
	@%p9 bra 	$L__BB1_28;
	setp.eq.s32 	%p10, %r99, 1;
	@%p10 bra 	$L__BB1_26;
	ld.param.u64 	%rd232, [_ZN36_GLOBAL__N__f6f4772a_4_k_cu_19f434eb18rmsnorm_bwd_kernelILi256EEEvPKfS2_S2_PfS3_S3_iif_param_1];
	cvta.to.global.u64 	%rd123, %rd232;
	mul.wide.u32 	%rd124, %r165, 4;
	add.s64 	%rd125, %rd123, %rd124;
	ld.global.nc.f32 	%f128, [%rd125];
	add.s64 	%rd126, %rd6, %rd124;
	ld.global.nc.f32 	%f129, [%rd126];
	fma.rn.f32 	%f130, %f129, %f129, %f605;
	add.s64 	%rd127, %rd7, %rd124;
	ld.global.nc.f32 	%f131, [%rd127];
	mul.f32 	%f132, %f129, %f131;
	fma.rn.f32 	%f133, %f128, %f132, %f606;
	ld.global.nc.f32 	%f134, [%rd125+1024];
	ld.global.nc.f32 	%f135, [%rd126+1024];
	fma.rn.f32 	%f605, %f135, %f135, %f130;
	ld.global.nc.f32 	%f136, [%rd127+1024];
	mul.f32 	%f137, %f135, %f136;
	fma.rn.f32 	%f606, %f134, %f137, %f133;
	add.s32 	%r165, %r165, 512;
$L__BB1_26:
	and.b32  	%r100, %r20, 256;
	setp.ne.s32 	%p11, %r100, 0;
	@%p11 bra 	$L__BB1_28;
	ld.param.u64 	%rd233, [_ZN36_GLOBAL__N__f6f4772a_4_k_cu_19f434eb18rmsnorm_bwd_kernelILi256EEEvPKfS2_S2_PfS3_S3_iif_param_1];
	cvta.to.global.u64 	%rd128, %rd233;
	mul.wide.u32 	%rd129, %r165, 4;
	add.s64 	%rd130, %rd128, %rd129;
	ld.global.nc.f32 	%f138, [%rd130];
	add.s64 	%rd131, %rd6, %rd129;
	ld.global.nc.f32 	%f139, [%rd131];
	fma.rn.f32 	%f605, %f139, %f139, %f605;
	add.s64 	%rd132, %rd7, %rd129;
	ld.global.nc.f32 	%f140, [%rd132];
	mul.f32 	%f141, %f139, %f140;
	fma.rn.f32 	%f606, %f138, %f141, %f606;
$L__BB1_28:
	mov.b32 	%r105, %f605;
	shfl.sync.down.b32	%r106|%p20, %r105, 16, 31, -1;
	mov.b32 	%f255, %r106;
	add.f32 	%f256, %f605, %f255;
	mov.b32 	%r107, %f256;
	shfl.sync.down.b32	%r108|%p21, %r107, 8, 31, -1;
	mov.b32 	%f257, %r108;
	add.f32 	%f258, %f256, %f257;
	mov.b32 	%r109, %f258;
	shfl.sync.down.b32	%r110|%p22, %r109, 4, 31, -1;
	mov.b32 	%f259, %r110;
	add.f32 	%f260, %f258, %f259;
	mov.b32 	%r111, %f260;
	shfl.sync.down.b32	%r112|%p23, %r111, 2, 31, -1;
	mov.b32 	%f261, %r112;
	add.f32 	%f262, %f260, %f261;
	mov.b32 	%r113, %f262;
	shfl.sync.down.b32	%r114|%p24, %r113, 1, 31, -1;
	mov.b32 	%f263, %r114;
	add.f32 	%f49, %f262, %f263;
	mov.b32 	%r115, %f606;
	shfl.sync.down.b32	%r116|%p25, %r115, 16, 31, -1;
	mov.b32 	%f264, %r116;
	add.f32 	%f265, %f606, %f264;
	mov.b32 	%r117, %f265;
	shfl.sync.down.b32	%r118|%p26, %r117, 8, 31, -1;
	mov.b32 	%f266, %r118;
	add.f32 	%f267, %f265, %f266;
	mov.b32 	%r119, %f267;
	shfl.sync.down.b32	%r120|%p27, %r119, 4, 31, -1;
	mov.b32 	%f268, %r120;
	add.f32 	%f269, %f267, %f268;
	mov.b32 	%r121, %f269;
	shfl.sync.down.b32	%r122|%p28, %r121, 2, 31, -1;
	mov.b32 	%f270, %r122;
	add.f32 	%f271, %f269, %f270;
	mov.b32 	%r123, %f271;
	shfl.sync.down.b32	%r124|%p29, %r123, 1, 31, -1;
	mov.b32 	%f272, %r124;
	add.f32 	%f50, %f271, %f272;
	and.b32  	%r125, %r174, 31;
	setp.ne.s32 	%p30, %r125, 0;
	@%p30 bra 	$L__BB1_30;
	atom.shared.add.f32 	%f273, [_ZZN36_GLOBAL__N__f6f4772a_4_k_cu_19f434eb18rmsnorm_bwd_kernelILi256EEEvPKfS2_S2_PfS3_S3_iifE8s_sum_x2], %f49;
	atom.shared.add.f32 	%f274, [_ZZN36_GLOBAL__N__f6f4772a_4_k_cu_19f434eb18rmsnorm_bwd_kernelILi256EEEvPKfS2_S2_PfS3_S3_iifE10s_sum_gyxg], %f50;
$L__BB1_30:
	ld.param.f32 	%f574, [_ZN36_GLOBAL__N__f6f4772a_4_k_cu_19f434eb18rmsnorm_bwd_kernelILi256EEEvPKfS2_S2_PfS3_S3_iif_param_8];
	setp.ge.s32 	%p31, %r174, %r92;
	bar.sync 	0;
	ld.shared.f32 	%f275, [_ZZN36_GLOBAL__N__f6f4772a_4_k_cu_19f434eb18rmsnorm_bwd_kernelILi256EEEvPKfS2_S2_PfS3_S3_iifE8s_sum_x2];
	cvt.rn.f32.s32 	%f276, %r92;
	div.rn.f32 	%f277, %f275, %f276;
	add.f32 	%f278, %f574, %f277;
	sqrt.rn.f32 	%f279, %f278;
	rcp.rn.f32 	%f51, %f279;
	ld.shared.f32 	%f280, [_ZZN36_GLOBAL__N__f6f4772a_4_k_cu_19f434eb18rmsnorm_bwd_kernelILi256EEEvPKfS2_S2_PfS3_S3_iifE10s_sum_gyxg];
	mul.f32 	%f281, %f279, %f276;
	mul.f32 	%f282, %f279, %f281;
	mul.f32 	%f283, %f279, %f282;
	div.rn.f32 	%f52, %f280, %f283;
	@%p31 bra 	$L__BB1_44;
	ld.param.u64 	%rd234, [_ZN36_GLOBAL__N__f6f4772a_4_k_cu_19f434eb18rmsnorm_bwd_kernelILi256EEEvPKfS2_S2_PfS3_S3_iif_param_1];
	setp.ne.s64 	%p32, %rd234, 0;
	@%p32 bra 	$L__BB1_38;
	ld.param.u64 	%rd239, [_ZN36_GLOBAL__N__f6f4772a_4_k_cu_19f434eb18rmsnorm_bwd_kernelILi256EEEvPKfS2_S2_PfS3_S3_iif_param_3];
	cvta.to.global.u64 	%rd29, %rd239;
	not.b32 	%r134, %r174;
	add.s32 	%r33, %r92, %r134;
	and.b32  	%r135, %r33, 768;
	setp.eq.s32 	%p37, %r135, 768;
	mov.u32 	%r168, %r174;
	@%p37 bra 	$L__BB1_35;
	shr.u32 	%r136, %r33, 8;
	add.s32 	%r137, %r136, 1;
	and.b32  	%r138, %r137, 3;
	cvt.u64.u32 	%rd164, %r174;
	add.s64 	%rd165, %rd5, %rd164;
	shl.b64 	%rd166, %rd165, 2;
	add.s64 	%rd254, %rd29, %rd166;
	shl.b64 	%rd167, %rd5, 2;
	mul.wide.u32 	%rd168, %r174, 4;
	add.s64 	%rd169, %rd167, %rd168;
	add.s64 	%rd253, %rd4, %rd169;
	add.s64 	%rd252, %rd3, %rd169;
	neg.s32 	%r166, %r138;
	shl.b32 	%r139, %r137, 8;
	and.b32  	%r140, %r139, 768;
	add.s32 	%r168, %r174, %r140;
$L__BB1_34:
	.pragma "nounroll";
	ld.global.nc.f32 	%f319, [%rd252];
	ld.global.nc.f32 	%f320, [%rd253];
	mul.f32 	%f321, %f51, %f320;
	mul.f32 	%f322, %f52, %f319;
	sub.f32 	%f323, %f321, %f322;
	st.global.f32 	[%rd254], %f323;
	add.s64 	%rd254, %rd254, 1024;
	add.s64 	%rd253, %rd253, 1024;
	add.s64 	%rd252, %rd252, 1024;
	add.s32 	%r166, %r166, 1;
	setp.ne.s32 	%p38, %r166, 0;
	@%p38 bra 	$L__BB1_34;
$L__BB1_35:
	setp.lt.u32 	%p39, %r33, 768;
	@%p39 bra 	$L__BB1_44;
	shl.b64 	%rd170, %rd5, 2;
	cvt.u64.u32 	%rd171, %r168;
	mul.wide.u32 	%rd172, %r168, 4;
	add.s64 	%rd173, %rd170, %rd172;
	add.s64 	%rd174, %rd173, 2048;
	add.s64 	%rd257, %rd3, %rd174;
	add.s64 	%rd256, %rd4, %rd174;
	add.s64 	%rd175, %rd5, %rd171;
	shl.b64 	%rd176, %rd175, 2;
	add.s64 	%rd177, %rd176, %rd29;
	add.s64 	%rd255, %rd177, 2048;
$L__BB1_37:
	ld.global.nc.f32 	%f324, [%rd257+-2048];
	ld.global.nc.f32 	%f325, [%rd256+-2048];
	mul.f32 	%f326, %f51, %f325;
	mul.f32 	%f327, %f52, %f324;
	sub.f32 	%f328, %f326, %f327;
	st.global.f32 	[%rd255+-2048], %f328;
	ld.global.nc.f32 	%f329, [%rd257+-1024];
	ld.global.nc.f32 	%f330, [%rd256+-1024];
	mul.f32 	%f331, %f51, %f330;
	mul.f32 	%f332, %f52, %f329;
	sub.f32 	%f333, %f331, %f332;
	st.global.f32 	[%rd255+-1024], %f333;
	ld.global.nc.f32 	%f334, [%rd257];
	ld.global.nc.f32 	%f335, [%rd256];
	mul.f32 	%f336, %f51, %f335;
	mul.f32 	%f337, %f52, %f334;
	sub.f32 	%f338, %f336, %f337;
	st.global.f32 	[%rd255], %f338;
	ld.global.nc.f32 	%f339, [%rd257+1024];
	ld.global.nc.f32 	%f340, [%rd256+1024];
	mul.f32 	%f341, %f51, %f340;
	mul.f32 	%f342, %f52, %f339;
	sub.f32 	%f343, %f341, %f342;
	st.global.f32 	[%rd255+1024], %f343;
	add.s32 	%r168, %r168, 1024;
	add.s64 	%rd257, %rd257, 4096;
	add.s64 	%rd256, %rd256, 4096;
	add.s64 	%rd255, %rd255, 4096;
	setp.lt.s32 	%p40, %r168, %r92;
	@%p40 bra 	$L__BB1_37;
	bra.uni 	$L__BB1_44;
$L__BB1_38:
	not.b32 	%r126, %r174;
	add.s32 	%r41, %r92, %r126;
	and.b32  	%r127, %r41, 768;
	setp.eq.s32 	%p33, %r127, 768;
	mov.u32 	%r171, %r174;
	@%p33 bra 	$L__BB1_41;
	ld.param.u64 	%rd237, [_ZN36_GLOBAL__N__f6f4772a_4_k_cu_19f434eb18rmsnorm_bwd_kernelILi256EEEvPKfS2_S2_PfS3_S3_iif_param_3];
	ld.param.u64 	%rd235, [_ZN36_GLOBAL__N__f6f4772a_4_k_cu_19f434eb18rmsnorm_bwd_kernelILi256EEEvPKfS2_S2_PfS3_S3_iif_param_1];
	shr.u32 	%r128, %r41, 8;
	add.s32 	%r129, %r128, 1;
	and.b32  	%r130, %r129, 3;
	shl.b64 	%rd146, %rd5, 2;
	cvt.u64.u32 	%rd147, %r174;
	mul.wide.u32 	%rd148, %r174, 4;
	add.s64 	%rd149, %rd146, %rd148;
	add.s64 	%rd261, %rd3, %rd149;
	add.s64 	%rd260, %rd4, %rd149;
	add.s64 	%rd150, %rd5, %rd147;
	shl.b64 	%rd151, %rd150, 2;
	cvta.to.global.u64 	%rd152, %rd237;
	add.s64 	%rd259, %rd152, %rd151;
	cvta.to.global.u64 	%rd153, %rd235;
	add.s64 	%rd258, %rd153, %rd148;
	neg.s32 	%r169, %r130;
	and.b32  	%r131, %r41, 768;
	add.s32 	%r132, %r131, 256;
	and.b32  	%r133, %r132, 768;
	add.s32 	%r171, %r174, %r133;
$L__BB1_40:
	.pragma "nounroll";
	ld.global.nc.f32 	%f284, [%rd258];
	ld.global.nc.f32 	%f285, [%rd261];
	ld.global.nc.f32 	%f286, [%rd260];
	mul.f32 	%f287, %f51, %f286;
	mul.f32 	%f288, %f52, %f285;
	sub.f32 	%f289, %f287, %f288;
	mul.f32 	%f290, %f284, %f289;
	st.global.f32 	[%rd259], %f290;
	add.s64 	%rd261, %rd261, 1024;
	add.s64 	%rd260, %rd260, 1024;
	add.s64 	%rd259, %rd259, 1024;
	add.s64 	%rd258, %rd258, 1024;
	add.s32 	%r169, %r169, 1;
	setp.ne.s32 	%p34, %r169, 0;
	@%p34 bra 	$L__BB1_40;
$L__BB1_41:
	setp.lt.u32 	%p35, %r41, 768;
	@%p35 bra 	$L__BB1_44;
	ld.param.u64 	%rd238, [_ZN36_GLOBAL__N__f6f4772a_4_k_cu_19f434eb18rmsnorm_bwd_kernelILi256EEEvPKfS2_S2_PfS3_S3_iif_param_3];
	ld.param.u64 	%rd236, [_ZN36_GLOBAL__N__f6f4772a_4_k_cu_19f434eb18rmsnorm_bwd_kernelILi256EEEvPKfS2_S2_PfS3_S3_iif_param_1];
	cvt.u64.u32 	%rd154, %r171;
	mul.wide.u32 	%rd155, %r171, 4;
	add.s64 	%rd156, %rd155, 2048;
	cvta.to.global.u64 	%rd157, %rd236;
	add.s64 	%rd265, %rd157, %rd156;
	add.s64 	%rd158, %rd5, %rd154;
	shl.b64 	%rd159, %rd158, 2;
	cvta.to.global.u64 	%rd160, %rd238;
	add.s64 	%rd161, %rd159, %rd160;
	add.s64 	%rd264, %rd161, 2048;
	shl.b64 	%rd162, %rd5, 2;
	add.s64 	%rd163, %rd156, %rd162;
	add.s64 	%rd263, %rd4, %rd163;
	add.s64 	%rd262, %rd3, %rd163;
$L__BB1_43:
	ld.global.nc.f32 	%f291, [%rd265+-2048];
	ld.global.nc.f32 	%f292, [%rd262+-2048];
	ld.global.nc.f32 	%f293, [%rd263+-2048];
	mul.f32 	%f294, %f51, %f293;
	mul.f32 	%f295, %f52, %f292;
	sub.f32 	%f296, %f294, %f295;
	mul.f32 	%f297, %f291, %f296;
	st.global.f32 	[%rd264+-2048], %f297;
	ld.global.nc.f32 	%f298, [%rd265+-1024];
	ld.global.nc.f32 	%f299, [%rd262+-1024];
	ld.global.nc.f32 	%f300, [%rd263+-1024];
	mul.f32 	%f301, %f51, %f300;
	mul.f32 	%f302, %f52, %f299;
	sub.f32 	%f303, %f301, %f302;
	mul.f32 	%f304, %f298, %f303;
	st.global.f32 	[%rd264+-1024], %f304;
	ld.global.nc.f32 	%f305, [%rd265];
	ld.global.nc.f32 	%f306, [%rd262];
	ld.global.nc.f32 	%f307, [%rd263];
	mul.f32 	%f308, %f51, %f307;
	mul.f32 	%f309, %f52, %f306;
	sub.f32 	%f310, %f308, %f309;
	mul.f32 	%f311, %f305, %f310;
	st.global.f32 	[%rd264], %f311;
	ld.global.nc.f32 	%f312, [%rd265+1024];
	ld.global.nc.f32 	%f313, [%rd262+1024];
	ld.global.nc.f32 	%f314, [%rd263+1024];
	mul.f32 	%f315, %f51, %f314;
	mul.f32 	%f316, %f52, %f313;
	sub.f32 	%f317, %f315, %f316;
	mul.f32 	%f318, %f312, %f317;
	st.global.f32 	[%rd264+1024], %f318;
	add.s32 	%r171, %r171, 1024;
	add.s64 	%rd265, %rd265, 4096;
	add.s64 	%rd264, %rd264, 4096;
	add.s64 	%rd263, %rd263, 4096;
	add.s64 	%rd262, %rd262, 4096;
	setp.lt.s32 	%p36, %r171, %r92;
	@%p36 bra 	$L__BB1_43;
$L__BB1_44:
	ld.param.u64 	%rd240, [_ZN36_GLOBAL__N__f6f4772a_4_k_cu_19f434eb18rmsnorm_bwd_kernelILi256EEEvPKfS2_S2_PfS3_S3_iif_param_5];
	setp.ge.s32 	%p41, %r174, %r92;
	or.b64  	%rd178, %rd111, %rd240;
	setp.eq.s64 	%p42, %rd178, 0;
	or.pred  	%p43, %p42, %p41;
	@%p43 bra 	$L__BB1_82;
	ld.param.u64 	%rd241, [_ZN36_GLOBAL__N__f6f4772a_4_k_cu_19f434eb18rmsnorm_bwd_kernelILi256EEEvPKfS2_S2_PfS3_S3_iif_param_5];
	cvta.to.global.u64 	%rd72, %rd241;
	setp.ne.s64 	%p44, %rd111, 0;
	@%p44 bra 	$L__BB1_59;
	ld.param.u64 	%rd244, [_ZN36_GLOBAL__N__f6f4772a_4_k_cu_19f434eb18rmsnorm_bwd_kernelILi256EEEvPKfS2_S2_PfS3_S3_iif_param_5];
	setp.eq.s64 	%p60, %rd244, 0;
	@%p60 bra 	$L__BB1_82;
	not.b32 	%r151, %r174;
	add.s32 	%r152, %r92, %r151;
	shr.u32 	%r153, %r152, 8;
	add.s32 	%r49, %r153, 1;
	and.b32  	%r50, %r49, 15;
	setp.lt.u32 	%p61, %r152, 3840;
	@%p61 bra 	$L__BB1_50;
	and.b32  	%r154, %r49, 33554416;
	neg.s32 	%r172, %r154;
	shl.b64 	%rd216, %rd5, 2;
	mul.wide.u32 	%rd217, %r174, 4;
	add.s64 	%rd218, %rd216, %rd217;
	add.s64 	%rd219, %rd218, %rd4;
	add.s64 	%rd267, %rd219, 8192;
	add.s64 	%rd220, %rd217, %rd72;
	add.s64 	%rd266, %rd220, 8192;
$L__BB1_49:
	.pragma "nounroll";
	ld.global.nc.f32 	%f516, [%rd267+-8192];
	atom.global.add.f32 	%f517, [%rd266+-8192], %f516;
	ld.global.nc.f32 	%f518, [%rd267+-7168];
	atom.global.add.f32 	%f519, [%rd266+-7168], %f518;
	ld.global.nc.f32 	%f520, [%rd267+-6144];
	atom.global.add.f32 	%f521, [%rd266+-6144], %f520;
	ld.global.nc.f32 	%f522, [%rd267+-5120];
	atom.global.add.f32 	%f523, [%rd266+-5120], %f522;
	ld.global.nc.f32 	%f524, [%rd267+-4096];
	atom.global.add.f32 	%f525, [%rd266+-4096], %f524;
	ld.global.nc.f32 	%f526, [%rd267+-3072];
	atom.global.add.f32 	%f527, [%rd266+-3072], %f526;
	ld.global.nc.f32 	%f528, [%rd267+-2048];
	atom.global.add.f32 	%f529, [%rd266+-2048], %f528;
	ld.global.nc.f32 	%f530, [%rd267+-1024];
	atom.global.add.f32 	%f531, [%rd266+-1024], %f530;
	ld.global.nc.f32 	%f532, [%rd267];
	atom.global.add.f32 	%f533, [%rd266], %f532;
	ld.global.nc.f32 	%f534, [%rd267+1024];
	atom.global.add.f32 	%f535, [%rd266+1024], %f534;
	ld.global.nc.f32 	%f536, [%rd267+2048];
	atom.global.add.f32 	%f537, [%rd266+2048], %f536;
	ld.global.nc.f32 	%f538, [%rd267+3072];
	atom.global.add.f32 	%f539, [%rd266+3072], %f538;
	ld.global.nc.f32 	%f540, [%rd267+4096];
	atom.global.add.f32 	%f541, [%rd266+4096], %f540;
	ld.global.nc.f32 	%f542, [%rd267+5120];
	atom.global.add.f32 	%f543, [%rd266+5120], %f542;
	ld.global.nc.f32 	%f544, [%rd267+6144];
	atom.global.add.f32 	%f545, [%rd266+6144], %f544;
	ld.global.nc.f32 	%f546, [%rd267+7168];
	atom.global.add.f32 	%f547, [%rd266+7168], %f546;
	add.s32 	%r174, %r174, 4096;
	add.s32 	%r172, %r172, 16;
	add.s64 	%rd267, %rd267, 16384;
	add.s64 	%rd266, %rd266, 16384;
	setp.ne.s32 	%p62, %r172, 0;
	@%p62 bra 	$L__BB1_49;
$L__BB1_50:
	setp.eq.s32 	%p63, %r50, 0;
	@%p63 bra 	$L__BB1_82;
	and.b32  	%r57, %r49, 7;
	setp.lt.u32 	%p64, %r50, 8;
	@%p64 bra 	$L__BB1_53;
	mul.wide.u32 	%rd221, %r174, 4;
	add.s64 	%rd222, %rd72, %rd221;
	add.s64 	%rd223, %rd7, %rd221;
	ld.global.nc.f32 	%f548, [%rd223];
	atom.global.add.f32 	%f549, [%rd222], %f548;
	ld.global.nc.f32 	%f550, [%rd223+1024];
	atom.global.add.f32 	%f551, [%rd222+1024], %f550;
	ld.global.nc.f32 	%f552, [%rd223+2048];
	atom.global.add.f32 	%f553, [%rd222+2048], %f552;
	ld.global.nc.f32 	%f554, [%rd223+3072];
	atom.global.add.f32 	%f555, [%rd222+3072], %f554;
	ld.global.nc.f32 	%f556, [%rd223+4096];
	atom.global.add.f32 	%f557, [%rd222+4096], %f556;
	ld.global.nc.f32 	%f558, [%rd223+5120];
	atom.global.add.f32 	%f559, [%rd222+5120], %f558;
	ld.global.nc.f32 	%f560, [%rd223+6144];
	atom.global.add.f32 	%f561, [%rd222+6144], %f560;
	ld.global.nc.f32 	%f562, [%rd223+7168];
	atom.global.add.f32 	%f563, [%rd222+7168], %f562;
	add.s32 	%r174, %r174, 2048;
$L__BB1_53:
	setp.eq.s32 	%p65, %r57, 0;
	@%p65 bra 	$L__BB1_82;
	and.b32  	%r60, %r49, 3;
	setp.lt.u32 	%p66, %r57, 4;
	@%p66 bra 	$L__BB1_56;
	mul.wide.u32 	%rd224, %r174, 4;
	add.s64 	%rd225, %rd72, %rd224;
	add.s64 	%rd226, %rd7, %rd224;
	ld.global.nc.f32 	%f564, [%rd226];
	atom.global.add.f32 	%f565, [%rd225], %f564;
	ld.global.nc.f32 	%f566, [%rd226+1024];
	atom.global.add.f32 	%f567, [%rd225+1024], %f566;
	ld.global.nc.f32 	%f568, [%rd226+2048];
	atom.global.add.f32 	%f569, [%rd225+2048], %f568;
	ld.global.nc.f32 	%f570, [%rd226+3072];
	atom.global.add.f32 	%f571, [%rd225+3072], %f570;
	add.s32 	%r174, %r174, 1024;
$L__BB1_56:
	setp.eq.s32 	%p67, %r60, 0;
	@%p67 bra 	$L__BB1_82;
	mul.wide.u32 	%rd227, %r174, 4;
	add.s64 	%rd269, %rd72, %rd227;
	shl.b64 	%rd228, %rd5, 2;
	add.s64 	%rd229, %rd228, %rd227;
	add.s64 	%rd268, %rd4, %rd229;
	neg.s32 	%r177, %r60;
$L__BB1_58:
	.pragma "nounroll";
	ld.global.nc.f32 	%f572, [%rd268];
	atom.global.add.f32 	%f573, [%rd269], %f572;
	add.s64 	%rd269, %rd269, 1024;
	add.s64 	%rd268, %rd268, 1024;
	add.s32 	%r177, %r177, 1;
	setp.eq.s32 	%p68, %r177, 0;
	@%p68 bra 	$L__BB1_82;
	bra.uni 	$L__BB1_58;
$L__BB1_59:
	ld.param.u64 	%rd242, [_ZN36_GLOBAL__N__f6f4772a_4_k_cu_19f434eb18rmsnorm_bwd_kernelILi256EEEvPKfS2_S2_PfS3_S3_iif_param_5];
	setp.ne.s64 	%p45, %rd242, 0;
	@%p45 bra 	$L__BB1_71;
	not.b32 	%r146, %r174;
	add.s32 	%r66, %r92, %r146;
	shr.u32 	%r147, %r66, 8;
	add.s32 	%r67, %r147, 1;
	and.b32  	%r68, %r67, 7;
	setp.lt.u32 	%p53, %r66, 1792;
	@%p53 bra 	$L__BB1_63;
	and.b32  	%r148, %r67, 33554424;
	neg.s32 	%r178, %r148;
	shl.b64 	%rd199, %rd5, 2;
	mul.wide.u32 	%rd200, %r174, 4;
	add.s64 	%rd201, %rd199, %rd200;
	add.s64 	%rd202, %rd201, 4096;
	add.s64 	%rd272, %rd3, %rd202;
	add.s64 	%rd271, %rd4, %rd202;
	add.s64 	%rd203, %rd200, %rd2;
	add.s64 	%rd270, %rd203, 4096;
$L__BB1_62:
	.pragma "nounroll";
	ld.global.nc.f32 	%f441, [%rd272+-4096];
	mul.f32 	%f442, %f51, %f441;
	ld.global.nc.f32 	%f443, [%rd271+-4096];
	mul.f32 	%f444, %f442, %f443;
	atom.global.add.f32 	%f445, [%rd270+-4096], %f444;
	ld.global.nc.f32 	%f446, [%rd272+-3072];
	mul.f32 	%f447, %f51, %f446;
	ld.global.nc.f32 	%f448, [%rd271+-3072];
	mul.f32 	%f449, %f447, %f448;
	atom.global.add.f32 	%f450, [%rd270+-3072], %f449;
	ld.global.nc.f32 	%f451, [%rd272+-2048];
	mul.f32 	%f452, %f51, %f451;
	ld.global.nc.f32 	%f453, [%rd271+-2048];
	mul.f32 	%f454, %f452, %f453;
	atom.global.add.f32 	%f455, [%rd270+-2048], %f454;
	ld.global.nc.f32 	%f456, [%rd272+-1024];
	mul.f32 	%f457, %f51, %f456;
	ld.global.nc.f32 	%f458, [%rd271+-1024];
	mul.f32 	%f459, %f457, %f458;
	atom.global.add.f32 	%f460, [%rd270+-1024], %f459;
	ld.global.nc.f32 	%f461, [%rd272];
	mul.f32 	%f462, %f51, %f461;
	ld.global.nc.f32 	%f463, [%rd271];
	mul.f32 	%f464, %f462, %f463;
	atom.global.add.f32 	%f465, [%rd270], %f464;
	ld.global.nc.f32 	%f466, [%rd272+1024];
	mul.f32 	%f467, %f51, %f466;
	ld.global.nc.f32 	%f468, [%rd271+1024];
	mul.f32 	%f469, %f467, %f468;
	atom.global.add.f32 	%f470, [%rd270+1024], %f469;
	ld.global.nc.f32 	%f471, [%rd272+2048];
	mul.f32 	%f472, %f51, %f471;
	ld.global.nc.f32 	%f473, [%rd271+2048];
	mul.f32 	%f474, %f472, %f473;
	atom.global.add.f32 	%f475, [%rd270+2048], %f474;
	ld.global.nc.f32 	%f476, [%rd272+3072];
	mul.f32 	%f477, %f51, %f476;
	ld.global.nc.f32 	%f478, [%rd271+3072];
	mul.f32 	%f479, %f477, %f478;
	atom.global.add.f32 	%f480, [%rd270+3072], %f479;
	add.s32 	%r174, %r174, 2048;
	add.s32 	%r178, %r178, 8;
	add.s64 	%rd272, %rd272, 8192;
	add.s64 	%rd271, %rd271, 8192;
	add.s64 	%rd270, %rd270, 8192;
	setp.ne.s32 	%p54, %r178, 0;
	@%p54 bra 	$L__BB1_62;
$L__BB1_63:
	setp.eq.s32 	%p55, %r68, 0;
	@%p55 bra 	$L__BB1_82;
	setp.lt.u32 	%p56, %r68, 4;
	@%p56 bra 	$L__BB1_66;
	mul.wide.u32 	%rd204, %r174, 4;
	add.s64 	%rd205, %rd6, %rd204;
	ld.global.nc.f32 	%f481, [%rd205];
	mul.f32 	%f482, %f51, %f481;
	add.s64 	%rd206, %rd2, %rd204;
	add.s64 	%rd207, %rd7, %rd204;
	ld.global.nc.f32 	%f483, [%rd207];
	mul.f32 	%f484, %f482, %f483;
	atom.global.add.f32 	%f485, [%rd206], %f484;
	ld.global.nc.f32 	%f486, [%rd205+1024];
	mul.f32 	%f487, %f51, %f486;
	ld.global.nc.f32 	%f488, [%rd207+1024];
	mul.f32 	%f489, %f487, %f488;
	atom.global.add.f32 	%f490, [%rd206+1024], %f489;
	ld.global.nc.f32 	%f491, [%rd205+2048];
	mul.f32 	%f492, %f51, %f491;
	ld.global.nc.f32 	%f493, [%rd207+2048];
	mul.f32 	%f494, %f492, %f493;
	atom.global.add.f32 	%f495, [%rd206+2048], %f494;
	ld.global.nc.f32 	%f496, [%rd205+3072];
	mul.f32 	%f497, %f51, %f496;
	ld.global.nc.f32 	%f498, [%rd207+3072];
	mul.f32 	%f499, %f497, %f498;
	atom.global.add.f32 	%f500, [%rd206+3072], %f499;
	add.s32 	%r174, %r174, 1024;
$L__BB1_66:
	and.b32  	%r149, %r67, 3;
	setp.eq.s32 	%p57, %r149, 0;
	@%p57 bra 	$L__BB1_82;
	setp.eq.s32 	%p58, %r149, 1;
	@%p58 bra 	$L__BB1_69;
	mul.wide.u32 	%rd208, %r174, 4;
	add.s64 	%rd209, %rd6, %rd208;
	ld.global.nc.f32 	%f501, [%rd209];
	mul.f32 	%f502, %f51, %f501;
	add.s64 	%rd210, %rd2, %rd208;
	add.s64 	%rd211, %rd7, %rd208;
	ld.global.nc.f32 	%f503, [%rd211];
	mul.f32 	%f504, %f502, %f503;
	atom.global.add.f32 	%f505, [%rd210], %f504;
	ld.global.nc.f32 	%f506, [%rd209+1024];
	mul.f32 	%f507, %f51, %f506;
	ld.global.nc.f32 	%f508, [%rd211+1024];
	mul.f32 	%f509, %f507, %f508;
	atom.global.add.f32 	%f510, [%rd210+1024], %f509;
	add.s32 	%r174, %r174, 512;
$L__BB1_69:
	and.b32  	%r150, %r66, 256;
	setp.ne.s32 	%p59, %r150, 0;
	@%p59 bra 	$L__BB1_82;
	mul.wide.u32 	%rd212, %r174, 4;
	add.s64 	%rd213, %rd6, %rd212;
	ld.global.nc.f32 	%f511, [%rd213];
	mul.f32 	%f512, %f51, %f511;
	add.s64 	%rd214, %rd2, %rd212;
	add.s64 	%rd215, %rd7, %rd212;
	ld.global.nc.f32 	%f513, [%rd215];
	mul.f32 	%f514, %f512, %f513;
	atom.global.add.f32 	%f515, [%rd214], %f514;
	bra.uni 	$L__BB1_82;
$L__BB1_71:
	not.b32 	%r141, %r174;
	add.s32 	%r79, %r92, %r141;
	shr.u32 	%r142, %r79, 8;
	add.s32 	%r80, %r142, 1;
	setp.lt.u32 	%p46, %r79, 1792;
	@%p46 bra 	$L__BB1_74;
	and.b32  	%r143, %r80, 33554424;
	neg.s32 	%r183, %r143;
	shl.b64 	%rd179, %rd5, 2;
	mul.wide.u32 	%rd180, %r174, 4;
	add.s64 	%rd181, %rd179, %rd180;
	add.s64 	%rd182, %rd181, 4096;
	add.s64 	%rd276, %rd3, %rd182;
	add.s64 	%rd275, %rd4, %rd182;
	or.b64  	%rd183, %rd180, 4096;
	add.s64 	%rd274, %rd2, %rd183;
	add.s64 	%rd273, %rd72, %rd183;
$L__BB1_73:
	.pragma "nounroll";
	ld.global.nc.f32 	%f344, [%rd276+-4096];
	mul.f32 	%f345, %f51, %f344;
	ld.global.nc.f32 	%f346, [%rd275+-4096];
	mul.f32 	%f347, %f345, %f346;
	atom.global.add.f32 	%f348, [%rd274+-4096], %f347;
	atom.global.add.f32 	%f349, [%rd273+-4096], %f346;
	ld.global.nc.f32 	%f350, [%rd276+-3072];
	mul.f32 	%f351, %f51, %f350;
	ld.global.nc.f32 	%f352, [%rd275+-3072];
	mul.f32 	%f353, %f351, %f352;
	atom.global.add.f32 	%f354, [%rd274+-3072], %f353;
	atom.global.add.f32 	%f355, [%rd273+-3072], %f352;
	ld.global.nc.f32 	%f356, [%rd276+-2048];
	mul.f32 	%f357, %f51, %f356;
	ld.global.nc.f32 	%f358, [%rd275+-2048];
	mul.f32 	%f359, %f357, %f358;
	atom.global.add.f32 	%f360, [%rd274+-2048], %f359;
	atom.global.add.f32 	%f361, [%rd273+-2048], %f358;
	ld.global.nc.f32 	%f362, [%rd276+-1024];
	mul.f32 	%f363, %f51, %f362;
	ld.global.nc.f32 	%f364, [%rd275+-1024];
	mul.f32 	%f365, %f363, %f364;
	atom.global.add.f32 	%f366, [%rd274+-1024], %f365;
	atom.global.add.f32 	%f367, [%rd273+-1024], %f364;
	ld.global.nc.f32 	%f368, [%rd276];
	mul.f32 	%f369, %f51, %f368;
	ld.global.nc.f32 	%f370, [%rd275];
	mul.f32 	%f371, %f369, %f370;
	atom.global.add.f32 	%f372, [%rd274], %f371;
	atom.global.add.f32 	%f373, [%rd273], %f370;
	ld.global.nc.f32 	%f374, [%rd276+1024];
	mul.f32 	%f375, %f51, %f374;
	ld.global.nc.f32 	%f376, [%rd275+1024];
	mul.f32 	%f377, %f375, %f376;
	atom.global.add.f32 	%f378, [%rd274+1024], %f377;
	atom.global.add.f32 	%f379, [%rd273+1024], %f376;
	ld.global.nc.f32 	%f380, [%rd276+2048];
	mul.f32 	%f381, %f51, %f380;
	ld.global.nc.f32 	%f382, [%rd275+2048];
	mul.f32 	%f383, %f381, %f382;
	atom.global.add.f32 	%f384, [%rd274+2048], %f383;
	atom.global.add.f32 	%f385, [%rd273+2048], %f382;
	ld.global.nc.f32 	%f386, [%rd276+3072];
	mul.f32 	%f387, %f51, %f386;
	ld.global.nc.f32 	%f388, [%rd275+3072];
	mul.f32 	%f389, %f387, %f388;
	atom.global.add.f32 	%f390, [%rd274+3072], %f389;
	atom.global.add.f32 	%f391, [%rd273+3072], %f388;
	add.s32 	%r174, %r174, 2048;
	add.s32 	%r183, %r183, 8;
	add.s64 	%rd276, %rd276, 8192;
	add.s64 	%rd275, %rd275, 8192;
	add.s64 	%rd274, %rd274, 8192;
	add.s64 	%rd273, %rd273, 8192;
	setp.ne.s32 	%p47, %r183, 0;
	@%p47 bra 	$L__BB1_73;
$L__BB1_74:
	and.b32  	%r87, %r80, 7;
	setp.eq.s32 	%p48, %r87, 0;
	@%p48 bra 	$L__BB1_82;
	ld.param.u64 	%rd243, [_ZN36_GLOBAL__N__f6f4772a_4_k_cu_19f434eb18rmsnorm_bwd_kernelILi256EEEvPKfS2_S2_PfS3_S3_iif_param_5];
	cvta.to.global.u64 	%rd106, %rd243;
	setp.lt.u32 	%p49, %r87, 4;
	@%p49 bra 	$L__BB1_77;
	mul.wide.u32 	%rd184, %r174, 4;
	add.s64 	%rd185, %rd6, %rd184;
	ld.global.nc.f32 	%f392, [%rd185];
	mul.f32 	%f393, %f51, %f392;
	add.s64 	%rd186, %rd2, %rd184;
	add.s64 	%rd187, %rd7, %rd184;
	ld.global.nc.f32 	%f394, [%rd187];
	mul.f32 	%f395, %f393, %f394;
	atom.global.add.f32 	%f396, [%rd186], %f395;
	add.s64 	%rd188, %rd106, %rd184;
	ld.global.nc.f32 	%f397, [%rd187];
	atom.global.add.f32 	%f398, [%rd188], %f397;
	ld.global.nc.f32 	%f399, [%rd185+1024];
	mul.f32 	%f400, %f51, %f399;
	ld.global.nc.f32 	%f401, [%rd187+1024];
	mul.f32 	%f402, %f400, %f401;
	atom.global.add.f32 	%f403, [%rd186+1024], %f402;
	ld.global.nc.f32 	%f404, [%rd187+1024];
	atom.global.add.f32 	%f405, [%rd188+1024], %f404;
	ld.global.nc.f32 	%f406, [%rd185+2048];
	mul.f32 	%f407, %f51, %f406;
	ld.global.nc.f32 	%f408, [%rd187+2048];
	mul.f32 	%f409, %f407, %f408;
	atom.global.add.f32 	%f410, [%rd186+2048], %f409;
	ld.global.nc.f32 	%f411, [%rd187+2048];
	atom.global.add.f32 	%f412, [%rd188+2048], %f411;
	ld.global.nc.f32 	%f413, [%rd185+3072];
	mul.f32 	%f414, %f51, %f413;
	ld.global.nc.f32 	%f415, [%rd187+3072];
	mul.f32 	%f416, %f414, %f415;
	atom.global.add.f32 	%f417, [%rd186+3072], %f416;
	ld.global.nc.f32 	%f418, [%rd187+3072];
	atom.global.add.f32 	%f419, [%rd188+3072], %f418;
	add.s32 	%r174, %r174, 1024;
$L__BB1_77:
	and.b32  	%r144, %r80, 3;
	setp.eq.s32 	%p50, %r144, 0;
	@%p50 bra 	$L__BB1_82;
	setp.eq.s32 	%p51, %r144, 1;
	@%p51 bra 	$L__BB1_80;
	mul.wide.u32 	%rd189, %r174, 4;
	add.s64 	%rd190, %rd6, %rd189;
	ld.global.nc.f32 	%f420, [%rd190];
	mul.f32 	%f421, %f51, %f420;
	add.s64 	%rd191, %rd2, %rd189;
	add.s64 	%rd192, %rd7, %rd189;
	ld.global.nc.f32 	%f422, [%rd192];
	mul.f32 	%f423, %f421, %f422;
	atom.global.add.f32 	%f424, [%rd191], %f423;
	add.s64 	%rd193, %rd106, %rd189;
	ld.global.nc.f32 	%f425, [%rd192];
	atom.global.add.f32 	%f426, [%rd193], %f425;
	ld.global.nc.f32 	%f427, [%rd190+1024];
	mul.f32 	%f428, %f51, %f427;
	ld.global.nc.f32 	%f429, [%rd192+1024];
	mul.f32 	%f430, %f428, %f429;
	atom.global.add.f32 	%f431, [%rd191+1024], %f430;
	ld.global.nc.f32 	%f432, [%rd192+1024];
	atom.global.add.f32 	%f433, [%rd193+1024], %f432;
	add.s32 	%r174, %r174, 512;
$L__BB1_80:
	and.b32  	%r145, %r79, 256;
	setp.ne.s32 	%p52, %r145, 0;
	@%p52 bra 	$L__BB1_82;
	mul.wide.u32 	%rd194, %r174, 4;
	add.s64 	%rd195, %rd6, %rd194;
	ld.global.nc.f32 	%f434, [%rd195];
	mul.f32 	%f435, %f51, %f434;
	add.s64 	%rd196, %rd2, %rd194;
	add.s64 	%rd197, %rd7, %rd194;
	ld.global.nc.f32 	%f436, [%rd197];
	mul.f32 	%f437, %f435, %f436;
	atom.global.add.f32 	%f438, [%rd196], %f437;
	add.s64 	%rd198, %rd106, %rd194;
	ld.global.nc.f32 	%f439, [%rd197];
	atom.global.add.f32 	%f440, [%rd198], %f439;
$L__BB1_82:
	ret;

}


// ===== COMPILED SASS (sm_100) =====

	.target	sm_100

	.elftype	@"ET_EXEC"


//--------------------- .note.nv.tkinfo           --------------------------
	.section	.note.nv.tkinfo,"",@"SHT_NOTE"
	.sectionflags	@"SHF_NOTE_NV_TKINFO"
	.tkinfo
        /*0018*/ 	.word	0x00000002
        /*0030*/ 	.string	""
        /*0030*/ 	.string	"ptxas"
        /*0030*/ 	.string	"Cuda compilation tools, release 13.0, V13.0.88"
        /*0030*/ 	.string	"Build cuda_13.0.r13.0/compiler.36424714_0"
        /*0030*/ 	.string	"-arch sm_100 -m 64 "



//--------------------- .note.nv.cuinfo           --------------------------
	.section	.note.nv.cuinfo,"",@"SHT_NOTE"
	.sectionflags	@"SHF_NOTE_NV_CUINFO"
        /*0018*/ 	.short	0x0002
        /*001a*/ 	.short	0x0064
        /*001c*/ 	.short	0x0082
	.zero		2


//--------------------- .nv.info                  --------------------------
	.section	.nv.info,"",@"SHT_CUDA_INFO"
	.align	4


	//----- nvinfo : EIATTR_REGCOUNT
	.align		4
        /*0000*/ 	.byte	0x04, 0x2f
        /*0002*/ 	.short	(.L_1 - .L_0)
	.align		4
.L_0:
        /*0004*/ 	.word	index@(_ZN36_GLOBAL__N__f6f4772a_4_k_cu_19f434eb18rmsnorm_fwd_kernelILi256EEEvPKfS2_S2_Pfiif)
        /*0008*/ 	.word	0x00000020


	//----- nvinfo : EIATTR_FRAME_SIZE
	.align		4
.L_1:
        /*000c*/ 	.byte	0x04, 0x11
        /*000e*/ 	.short	(.L_3 - .L_2)
	.align		4
.L_2:
        /*0010*/ 	.word	index@($__internal_5_$__cuda_sm3x_div_rn_noftz_f32_slowpath)
        /*0014*/ 	.word	0x00000000


	//----- nvinfo : EIATTR_FRAME_SIZE
	.align		4
.L_3:
        /*0018*/ 	.byte	0x04, 0x11
        /*001a*/ 	.short	(.L_5 - .L_4)
	.align		4
.L_4:
        /*001c*/ 	.word	index@($__internal_4_$__cuda_sm20_sqrt_rn_f32_slowpath)
        /*0020*/ 	.word	0x00000000


	//----- nvinfo : EIATTR_FRAME_SIZE
	.align		4
.L_5:
        /*0024*/ 	.byte	0x04, 0x11
        /*0026*/ 	.short	(.L_7 - .L_6)
	.align		4
.L_6:
        /*0028*/ 	.word	index@($__internal_3_$__cuda_sm20_rcp_rn_f32_slowpath)
        /*002c*/ 	.word	0x00000000


	//----- nvinfo : EIATTR_FRAME_SIZE
	.align		4
.L_7:
        /*0030*/ 	.byte	0x04, 0x11
        /*0032*/ 	.short	(.L_9 - .L_8)
	.align		4
.L_8:
        /*0034*/ 	.word	index@(_ZN36_GLOBAL__N__f6f4772a_4_k_cu_19f434eb18rmsnorm_fwd_kernelILi256EEEvPKfS2_S2_Pfiif)
        /*0038*/ 	.word	0x00000000


	//----- nvinfo : EIATTR_REGCOUNT
	.align		4
.L_9:
        /*003c*/ 	.byte	0x04, 0x2f
        /*003e*/ 	.short	(.L_11 - .L_10)
	.align		4
.L_10:
        /*0040*/ 	.word	index@(_ZN36_GLOBAL__N__f6f4772a_4_k_cu_19f434eb18rmsnorm_bwd_kernelILi256EEEvPKfS2_S2_PfS3_S3_iif)
        /*0044*/ 	.word	0x00000020


	//----- nvinfo : EIATTR_FRAME_SIZE
	.align		4
.L_11:
        /*0048*/ 	.byte	0x04, 0x11
        /*004a*/ 	.short	(.L_13 - .L_12)
	.align		4
.L_12:
        /*004c*/ 	.word	index@($__internal_2_$__cuda_sm3x_div_rn_noftz_f32_slowpath)
        /*0050*/ 	.word	0x00000000


	//----- nvinfo : EIATTR_FRAME_SIZE
	.align		4
.L_13:
        /*0054*/ 	.byte	0x04, 0x11
        /*0056*/ 	.short	(.L_15 - .L_14)
	.align		4
.L_14:
        /*0058*/ 	.word	index@($__internal_1_$__cuda_sm20_sqrt_rn_f32_slowpath)
        /*005c*/ 	.word	0x00000000


	//----- nvinfo : EIATTR_FRAME_SIZE
	.align		4
.L_15:
        /*0060*/ 	.byte	0x04, 0x11
        /*0062*/ 	.short	(.L_17 - .L_16)
	.align		4
.L_16:
        /*0064*/ 	.word	index@($__internal_0_$__cuda_sm20_rcp_rn_f32_slowpath)
        /*0068*/ 	.word	0x00000000


	//----- nvinfo : EIATTR_FRAME_SIZE
	.align		4
.L_17:
        /*006c*/ 	.byte	0x04, 0x11
        /*006e*/ 	.short	(.L_19 - .L_18)
	.align		4
.L_18:
        /*0070*/ 	.word	index@(_ZN36_GLOBAL__N__f6f4772a_4_k_cu_19f434eb18rmsnorm_bwd_kernelILi256EEEvPKfS2_S2_PfS3_S3_iif)
        /*0074*/ 	.word	0x00000000


	//----- nvinfo : EIATTR_MIN_STACK_SIZE
	.align		4
.L_19:
        /*0078*/ 	.byte	0x04, 0x12
        /*007a*/ 	.short	(.L_21 - .L_20)
	.align		4
.L_20:
        /*007c*/ 	.word	index@(_ZN36_GLOBAL__N__f6f4772a_4_k_cu_19f434eb18rmsnorm_bwd_kernelILi256EEEvPKfS2_S2_PfS3_S3_iif)
        /*0080*/ 	.word	0x00000000


	//----- nvinfo : EIATTR_MIN_STACK_SIZE
	.align		4
.L_21:
        /*0084*/ 	.byte	0x04, 0x12
        /*0086*/ 	.short	(.L_23 - .L_22)
	.align		4
.L_22:
        /*0088*/ 	.word	index@(_ZN36_GLOBAL__N__f6f4772a_4_k_cu_19f434eb18rmsnorm_fwd_kernelILi256EEEvPKfS2_S2_Pfiif)
        /*008c*/ 	.word	0x00000000
.L_23:


//--------------------- .nv.compat                --------------------------
	.section	.nv.compat,"",@"SHT_CUDA_COMPAT_INFO"
	.align	4
        /*0000*/ 	.byte	0x02, 0x09, 0x00, 0x00, 0x02, 0x02, 0x01, 0x00, 0x02, 0x05, 0x05, 0x00, 0x03, 0x07, 0x01, 0x01
        /*0010*/ 	.byte	0x02, 0x03, 0x00, 0x00, 0x02, 0x06, 0x01, 0x00, 0x04, 0x0b, 0x08, 0x00, 0x01, 0x00, 0x00, 0x00
        /*0020*/ 	.byte	0x00, 0x00, 0x00, 0x00


//--------------------- .nv.info._ZN36_GLOBAL__N__f6f4772a_4_k_cu_19f434eb18rmsnorm_bwd_kernelILi256EEEvPKfS2_S2_PfS3_S3_iif --------------------------
	.section	.nv.info._ZN36_GLOBAL__N__f6f4772a_4_k_cu_19f434eb18rmsnorm_bwd_kernelILi256EEEvPKfS2_S2_PfS3_S3_iif,"",@"SHT_CUDA_INFO"
	.sectionflags	@""
	.align	4


	//----- nvinfo : EIATTR_CUDA_API_VERSION
	.align		4
        /*0000*/ 	.byte	0x04, 0x37
        /*0002*/ 	.short	(.L_25 - .L_24)
.L_24:
        /*0004*/ 	.word	0x00000082


	//----- nvinfo : EIATTR_KPARAM_INFO
	.align		4
.L_25:
        /*0008*/ 	.byte	0x04, 0x17
        /*000a*/ 	.short	(.L_27 - .L_26)
.L_26:
        /*000c*/ 	.word	0x00000000
        /*0010*/ 	.short	0x0008
        /*0012*/ 	.short	0x0038
        /*0014*/ 	.byte	0x00, 0xf0, 0x11, 0x00


	//----- nvinfo : EIATTR_KPARAM_INFO
	.align		4
.L_27:
        /*0018*/ 	.byte	0x04, 0x17
        /*001a*/ 	.short	(.L_29 - .L_28)
.L_28:
        /*001c*/ 	.word	0x00000000
        /*0020*/ 	.short	0x0007
        /*0022*/ 	.short	0x0034
        /*0024*/ 	.byte	0x00, 0xf0, 0x11, 0x00


	//----- nvinfo : EIATTR_KPARAM_INFO
	.align		4
.L_29:
        /*0028*/ 	.byte	0x04, 0x17
        /*002a*/ 	.short	(.L_31 - .L_30)
.L_30:
        /*002c*/ 	.word	0x00000000
        /*0030*/ 	.short	0x0006
        /*0032*/ 	.short	0x0030
        /*0034*/ 	.byte	0x00, 0xf0, 0x11, 0x00


	//----- nvinfo : EIATTR_KPARAM_INFO
	.align		4
.L_31:
        /*0038*/ 	.byte	0x04, 0x17
        /*003a*/ 	.short	(.L_33 - .L_32)
.L_32:
        /*003c*/ 	.word	0x00000000
        /*0040*/ 	.short	0x0005
        /*0042*/ 	.short	0x0028
        /*0044*/ 	.byte	0x00, 0xf5, 0x21, 0x00


	//----- nvinfo : EIATTR_KPARAM_INFO
	.align		4
.L_33:
        /*0048*/ 	.byte	0x04, 0x17
        /*004a*/ 	.short	(.L_35 - .L_34)
.L_34:
        /*004c*/ 	.word	0x00000000
        /*0050*/ 	.short	0x0004
        /*0052*/ 	.short	0x0020
        /*0054*/ 	.byte	0x00, 0xf5, 0x21, 0x00


	//----- nvinfo : EIATTR_KPARAM_INFO
	.align		4
.L_35:
        /*0058*/ 	.byte	0x04, 0x17
        /*005a*/ 	.short	(.L_37 - .L_36)
.L_36:
        /*005c*/ 	.word	0x00000000
        /*0060*/ 	.short	0x0003
        /*0062*/ 	.short	0x0018
        /*0064*/ 	.byte	0x00, 0xf5, 0x21, 0x00


	//----- nvinfo : EIATTR_KPARAM_INFO
	.align		4
.L_37:
        /*0068*/ 	.byte	0x04, 0x17
        /*006a*/ 	.short	(.L_39 - .L_38)
.L_38:
        /*006c*/ 	.word	0x00000000
        /*0070*/ 	.short	0x0002
        /*0072*/ 	.short	0x0010
        /*0074*/ 	.byte	0x00, 0xf5, 0x21, 0x00


	//----- nvinfo : EIATTR_KPARAM_INFO
	.align		4
.L_39:
        /*0078*/ 	.byte	0x04, 0x17
        /*007a*/ 	.short	(.L_41 - .L_40)
.L_40:
        /*007c*/ 	.word	0x00000000
        /*0080*/ 	.short	0x0001
        /*0082*/ 	.short	0x0008
        /*0084*/ 	.byte	0x00, 0xf5, 0x21, 0x00


	//----- nvinfo : EIATTR_KPARAM_INFO
	.align		4
.L_41:
        /*0088*/ 	.byte	0x04, 0x17
        /*008a*/ 	.short	(.L_43 - .L_42)
.L_42:
        /*008c*/ 	.word	0x00000000
        /*0090*/ 	.short	0x0000
        /*0092*/ 	.short	0x0000
        /*0094*/ 	.byte	0x00, 0xf5, 0x21, 0x00


	//----- nvinfo : EIATTR_SPARSE_MMA_MASK
	.align		4
.L_43:
        /*0098*/ 	.byte	0x03, 0x50
        /*009a*/ 	.short	0x0000


	//----- nvinfo : EIATTR_MAXREG_COUNT
	.align		4
        /*009c*/ 	.byte	0x03, 0x1b
        /*009e*/ 	.short	0x00ff


	//----- nvinfo : EIATTR_NUM_BARRIERS
	.align		4
        /*00a0*/ 	.byte	0x02, 0x4c
        /*00a2*/ 	.byte	0x01
	.zero		1


	//----- nvinfo : EIATTR_MERCURY_ISA_VERSION
	.align		4
        /*00a4*/ 	.byte	0x03, 0x5f
        /*00a6*/ 	.short	0x0101


	//----- nvinfo : EIATTR_COOP_GROUP_MASK_REGIDS
	.align		4
        /*00a8*/ 	.byte	0x04, 0x29
        /*00aa*/ 	.short	(.L_45 - .L_44)


	//   ....[0]....
.L_44:
        /*00ac*/ 	.word	0xffffffff


	//   ....[1]....
        /*00b0*/ 	.word	0xffffffff


	//   ....[2]....
        /*00b4*/ 	.word	0xffffffff


	//   ....[3]....
        /*00b8*/ 	.word	0xffffffff


	//   ....[4]....
        /*00bc*/ 	.word	0xffffffff


	//   ....[5]....
        /*00c0*/ 	.word	0xffffffff


	//   ....[6]....
        /*00c4*/ 	.word	0xffffffff


	//   ....[7]....
        /*00c8*/ 	.word	0xffffffff


	//   ....[8]....
        /*00cc*/ 	.word	0xffffffff


	//   ....[9]....
        /*00d0*/ 	.word	0xffffffff


	//----- nvinfo : EIATTR_COOP_GROUP_INSTR_OFFSETS
	.align		4
.L_45:
        /*00d4*/ 	.byte	0x04, 0x28
        /*00d6*/ 	.short	(.L_47 - .L_46)


	//   ....[0]....
.L_46:
        /*00d8*/ 	.word	0x000017d0


	//   ....[1]....
        /*00dc*/ 	.word	0x00001800


	//   ....[2]....
        /*00e0*/ 	.word	0x00001830


	//   ....[3]....
        /*00e4*/ 	.word	0x00001840


	//   ....[4]....
        /*00e8*/ 	.word	0x00001870


	//   ....[5]....
        /*00ec*/ 	.word	0x00001880


	//   ....[6]....
        /*00f0*/ 	.word	0x000018b0


	//   ....[7]....
        /*00f4*/ 	.word	0x000018c0


	//   ....[8]....
        /*00f8*/ 	.word	0x000018f0


	//   ....[9]....
        /*00fc*/ 	.word	0x00001900


	//----- nvinfo : EIATTR_VRC_CTA_INIT_COUNT
	.align		4
.L_47:
        /*0100*/ 	.byte	0x02, 0x4a
	.zero		1
	.zero		1


	//----- nvinfo : EIATTR_EXIT_INSTR_OFFSETS
	.align		4
        /*0104*/ 	.byte	0x04, 0x1c
        /*0106*/ 	.short	(.L_49 - .L_48)


	//   ....[0]....
.L_48:
        /*0108*/ 	.word	0x00000040


	//   ....[1]....
        /*010c*/ 	.word	0x00003560


	//   ....[2]....
        /*0110*/ 	.word	0x000035c0


	//   ....[3]....
        /*0114*/ 	.word	0x000039d0


	//   ....[4]....
        /*0118*/ 	.word	0x00003b80


	//   ....[5]....
        /*011c*/ 	.word	0x00003cb0


	//   ....[6]....
        /*0120*/ 	.word	0x00003e30


	//   ....[7]....
        /*0124*/ 	.word	0x00004360


	//   ....[8]....
        /*0128*/ 	.word	0x00004550


	//   ....[9]....
        /*012c*/ 	.word	0x000046a0


	//   ....[10]....
        /*0130*/ 	.word	0x00004740


	//   ....[11]....
        /*0134*/ 	.word	0x00004cf0


	//   ....[12]....
        /*0138*/ 	.word	0x00004f40


	//   ....[13]....
        /*013c*/ 	.word	0x000050d0


	//   ....[14]....
        /*0140*/ 	.word	0x000051a0


	//----- nvinfo : EIATTR_CRS_STACK_SIZE
	.align		4
.L_49:
        /*0144*/ 	.byte	0x04, 0x1e
        /*0146*/ 	.short	(.L_51 - .L_50)
.L_50:
        /*0148*/ 	.word	0x00000000


	//----- nvinfo : EIATTR_CBANK_PARAM_SIZE
	.align		4
.L_51:
        /*014c*/ 	.byte	0x03, 0x19
        /*014e*/ 	.short	0x003c


	//----- nvinfo : EIATTR_PARAM_CBANK
	.align		4
        /*0150*/ 	.byte	0x04, 0x0a
        /*0152*/ 	.short	(.L_53 - .L_52)
	.align		4
.L_52:
        /*0154*/ 	.word	index@(.nv.constant0._ZN36_GLOBAL__N__f6f4772a_4_k_cu_19f434eb18rmsnorm_bwd_kernelILi256EEEvPKfS2_S2_PfS3_S3_iif)
        /*0158*/ 	.short	0x0380
        /*015a*/ 	.short	0x003c


	//----- nvinfo : EIATTR_SW_WAR
	.align		4
.L_53:
        /*015c*/ 	.byte	0x04, 0x36
        /*015e*/ 	.short	(.L_55 - .L_54)
.L_54:
        /*0160*/ 	.word	0x00000008
.L_55:


//--------------------- .nv.info._ZN36_GLOBAL__N__f6f4772a_4_k_cu_19f434eb18rmsnorm_fwd_kernelILi256EEEvPKfS2_S2_Pfiif --------------------------
	.section	.nv.info._ZN36_GLOBAL__N__f6f4772a_4_k_cu_19f434eb18rmsnorm_fwd_kernelILi256EEEvPKfS2_S2_Pfiif,"",@"SHT_CUDA_INFO"
	.sectionflags	@""
	.align	4


	//----- nvinfo : EIATTR_CUDA_API_VERSION
	.align		4
        /*0000*/ 	.byte	0x04, 0x37
        /*0002*/ 	.short	(.L_57 - .L_56)
.L_56:
        /*0004*/ 	.word	0x00000082


	//----- nvinfo : EIATTR_KPARAM_INFO
	.align		4
.L_57:
        /*0008*/ 	.byte	0x04, 0x17
        /*000a*/ 	.short	(.L_59 - .L_58)
.L_58:
        /*000c*/ 	.word	0x00000000
        /*0010*/ 	.short	0x0006
        /*0012*/ 	.short	0x0028
        /*0014*/ 	.byte	0x00, 0xf0, 0x11, 0x00


	//----- nvinfo : EIATTR_KPARAM_INFO
	.align		4
.L_59:
        /*0018*/ 	.byte	0x04, 0x17
        /*001a*/ 	.short	(.L_61 - .L_60)
.L_60:
        /*001c*/ 	.word	0x00000000
        /*0020*/ 	.short	0x0005
        /*0022*/ 	.short	0x0024
        /*0024*/ 	.byte	0x00, 0xf0, 0x11, 0x00


	//----- nvinfo : EIATTR_KPARAM_INFO
	.align		4
.L_61:
        /*0028*/ 	.byte	0x04, 0x17
        /*002a*/ 	.short	(.L_63 - .L_62)
.L_62:
        /*002c*/ 	.word	0x00000000
        /*0030*/ 	.short	0x0004
        /*0032*/ 	.short	0x0020
        /*0034*/ 	.byte	0x00, 0xf0, 0x11, 0x00


	//----- nvinfo : EIATTR_KPARAM_INFO
	.align		4
.L_63:
        /*0038*/ 	.byte	0x04, 0x17
        /*003a*/ 	.short	(.L_65 - .L_64)
.L_64:
        /*003c*/ 	.word	0x00000000
        /*0040*/ 	.short	0x0003
        /*0042*/ 	.short	0x0018
        /*0044*/ 	.byte	0x00, 0xf5, 0x21, 0x00


	//----- nvinfo : EIATTR_KPARAM_INFO
	.align		4
.L_65:
        /*0048*/ 	.byte	0x04, 0x17
        /*004a*/ 	.short	(.L_67 - .L_66)
.L_66:
        /*004c*/ 	.word	0x00000000
        /*0050*/ 	.short	0x0002
        /*0052*/ 	.short	0x0010
        /*0054*/ 	.byte	0x00, 0xf5, 0x21, 0x00


	//----- nvinfo : EIATTR_KPARAM_INFO
	.align		4
.L_67:
        /*0058*/ 	.byte	0x04, 0x17
        /*005a*/ 	.short	(.L_69 - .L_68)
.L_68:
        /*005c*/ 	.word	0x00000000
        /*0060*/ 	.short	0x0001
        /*0062*/ 	.short	0x0008
        /*0064*/ 	.byte	0x00, 0xf5, 0x21, 0x00


	//----- nvinfo : EIATTR_KPARAM_INFO
	.align		4
.L_69:
        /*0068*/ 	.byte	0x04, 0x17
        /*006a*/ 	.short	(.L_71 - .L_70)
.L_70:
        /*006c*/ 	.word	0x00000000
        /*0070*/ 	.short	0x0000
        /*0072*/ 	.short	0x0000
        /*0074*/ 	.byte	0x00, 0xf5, 0x21, 0x00


	//----- nvinfo : EIATTR_SPARSE_MMA_MASK
	.align		4
.L_71:
        /*0078*/ 	.byte	0x03, 0x50
        /*007a*/ 	.short	0x0000


	//----- nvinfo : EIATTR_MAXREG_COUNT
	.align		4
        /*007c*/ 	.byte	0x03, 0x1b
        /*007e*/ 	.short	0x00ff


	//----- nvinfo : EIATTR_NUM_BARRIERS
	.align		4
        /*0080*/ 	.byte	0x02, 0x4c
        /*0082*/ 	.byte	0x01
	.zero		1


	//----- nvinfo : EIATTR_MERCURY_ISA_VERSION
	.align		4
        /*0084*/ 	.byte	0x03, 0x5f
        /*0086*/ 	.short	0x0101


	//----- nvinfo : EIATTR_COOP_GROUP_MASK_REGIDS
	.align		4
        /*0088*/ 	.byte	0x04, 0x29
        /*008a*/ 	.short	(.L_73 - .L_72)


	//   ....[0]....
.L_72:
        /*008c*/ 	.word	0xffffffff


	//   ....[1]....
        /*0090*/ 	.word	0xffffffff


	//   ....[2]....
        /*0094*/ 	.word	0xffffffff


	//   ....[3]....
        /*0098*/ 	.word	0xffffffff


	//   ....[4]....
        /*009c*/ 	.word	0xffffffff


	//----- nvinfo : EIATTR_COOP_GROUP_INSTR_OFFSETS
	.align		4
.L_73:
        /*00a0*/ 	.byte	0x04, 0x28
        /*00a2*/ 	.short	(.L_75 - .L_74)


	//   ....[0]....
.L_74:
        /*00a4*/ 	.word	0x000008c0


	//   ....[1]....
        /*00a8*/ 	.word	0x00000900


	//   ....[2]....
        /*00ac*/ 	.word	0x00000920


	//   ....[3]....
        /*00b0*/ 	.word	0x00000940


	//   ....[4]....
        /*00b4*/ 	.word	0x00000960


	//----- nvinfo : EIATTR_VRC_CTA_INIT_COUNT
	.align		4
.L_75:
        /*00b8*/ 	.byte	0x02, 0x4a
	.zero		1
	.zero		1


	//----- nvinfo : EIATTR_EXIT_INSTR_OFFSETS
	.align		4
        /*00bc*/ 	.byte	0x04, 0x1c
        /*00be*/ 	.short	(.L_77 - .L_76)


	//   ....[0]....
.L_76:
        /*00c0*/ 	.word	0x00000040


	//   ....[1]....
        /*00c4*/ 	.word	0x00000cd0


	//   ....[2]....
        /*00c8*/ 	.word	0x00000fe0


	//   ....[3]....
        /*00cc*/ 	.word	0x00001740


	//   ....[4]....
        /*00d0*/ 	.word	0x00001810


	//   ....[5]....
        /*00d4*/ 	.word	0x00001b20


	//   ....[6]....
        /*00d8*/ 	.word	0x00002480


	//   ....[7]....
        /*00dc*/ 	.word	0x00002590


	//   ....[8]....
        /*00e0*/ 	.word	0x000028f0


	//   ....[9]....
        /*00e4*/ 	.word	0x000033d0


	//   ....[10]....
        /*00e8*/ 	.word	0x00003520


	//   ....[11]....
        /*00ec*/ 	.word	0x00003840


	//   ....[12]....
        /*00f0*/ 	.word	0x00004510


	//   ....[13]....
        /*00f4*/ 	.word	0x000046a0


	//----- nvinfo : EIATTR_CRS_STACK_SIZE
	.align		4
.L_77:
        /*00f8*/ 	.byte	0x04, 0x1e
        /*00fa*/ 	.short	(.L_79 - .L_78)
.L_78:
        /*00fc*/ 	.word	0x00000000


	//----- nvinfo : EIATTR_CBANK_PARAM_SIZE
	.align		4
.L_79:
        /*0100*/ 	.byte	0x03, 0x19
        /*0102*/ 	.short	0x002c


	//----- nvinfo : EIATTR_PARAM_CBANK
	.align		4
        /*0104*/ 	.byte	0x04, 0x0a
        /*0106*/ 	.short	(.L_81 - .L_80)
	.align		4
.L_80:
        /*0108*/ 	.word	index@(.nv.constant0._ZN36_GLOBAL__N__f6f4772a_4_k_cu_19f434eb18rmsnorm_fwd_kernelILi256EEEvPKfS2_S2_Pfiif)
        /*010c*/ 	.short	0x0380
        /*010e*/ 	.short	0x002c


	//----- nvinfo : EIATTR_SW_WAR
	.align		4
.L_81:
        /*0110*/ 	.byte	0x04, 0x36
        /*0112*/ 	.short	(.L_83 - .L_82)
.L_82:
        /*0114*/ 	.word	0x00000008
.L_83:


//--------------------- .nv.callgraph             --------------------------
	.section	.nv.callgraph,"",@"SHT_CUDA_CALLGRAPH"
	.align	4
	.sectionentsize	8
	.align		4
        /*0000*/ 	.word	0x00000000
	.align		4
        /*0004*/ 	.word	0xffffffff
	.align		4
        /*0008*/ 	.word	0x00000000
	.align		4
        /*000c*/ 	.word	0xfffffffe
	.align		4
        /*0010*/ 	.word	0x00000000
	.align		4
        /*0014*/ 	.word	0xfffffffd
	.align		4
        /*0018*/ 	.word	0x00000000
	.align		4
        /*001c*/ 	.word	0xfffffffc


//--------------------- .text._ZN36_GLOBAL__N__f6f4772a_4_k_cu_19f434eb18rmsnorm_bwd_kernelILi256EEEvPKfS2_S2_PfS3_S3_iif --------------------------
	.section	.text._ZN36_GLOBAL__N__f6f4772a_4_k_cu_19f434eb18rmsnorm_bwd_kernelILi256EEEvPKfS2_S2_PfS3_S3_iif,"ax",@progbits
	.align	128
.text._ZN36_GLOBAL__N__f6f4772a_4_k_cu_19f434eb18rmsnorm_bwd_kernelILi256EEEvPKfS2_S2_PfS3_S3_iif:
        .type           _ZN36_GLOBAL__N__f6f4772a_4_k_cu_19f434eb18rmsnorm_bwd_kernelILi256EEEvPKfS2_S2_PfS3_S3_iif,@function
        .size           _ZN36_GLOBAL__N__f6f4772a_4_k_cu_19f434eb18rmsnorm_bwd_kernelILi256EEEvPKfS2_S2_PfS3_S3_iif,(.L_x_146 - _ZN36_GLOBAL__N__f6f4772a_4_k_cu_19f434eb18rmsnorm_bwd_kernelILi256EEEvPKfS2_S2_PfS3_S3_iif)
        .other          _ZN36_GLOBAL__N__f6f4772a_4_k_cu_19f434eb18rmsnorm_bwd_kernelILi256EEEvPKfS2_S2_PfS3_S3_iif,@"STO_CUDA_ENTRY STV_DEFAULT"
_ZN36_GLOBAL__N__f6f4772a_4_k_cu_19f434eb18rmsnorm_bwd_kernelILi256EEEvPKfS2_S2_PfS3_S3_iif:
[----:B------:R-:W-:Y:S08]  /*0000*/  LDC R1, c[0x0][0x37c] ;  /* 0x0000df00ff017b82 */ /* 0x000ff00000000800 */
[----:B------:R-:W0:Y:S08]  /*0010*/  S2UR UR4, SR_CTAID.X ;  /* 0x00000000000479c3 */ /* 0x000e300000002500 */
[----:B------:R-:W0:Y:S02]  /*0020*/  LDC R0, c[0x0][0x3b0] ;  /* 0x0000ec00ff007b82 */ /* 0x000e240000000800 */
[----:B0-----:R-:W-:-:S13]  /*0030*/  ISETP.LE.AND P0, PT, R0, UR4, PT ;  /* 0x0000000400007c0c */ /* 0x001fda000bf03270 */
[----:B------:R-:W-:Y:S05]  /*0040*/  @P0 EXIT ;  /* 0x000000000000094d */ /* 0x000fea0003800000 */
[----:B------:R-:W0:Y:S01]  /*0050*/  S2R R0, SR_TID.X ;  /* 0x0000000000007919 */ /* 0x000e220000002100 */
[----:B------:R-:W1:Y:S01]  /*0060*/  LDC R11, c[0x0][0x3b4] ;  /* 0x0000ed00ff0b7b82 */ /* 0x000e620000000800 */
[----:B------:R-:W2:Y:S01]  /*0070*/  LDCU.64 UR8, c[0x0][0x380] ;  /* 0x00007000ff0877ac */ /* 0x000ea20008000a00 */
[----:B------:R-:W-:Y:S01]  /*0080*/  BSSY.RECONVERGENT B0, `(.L_x_0) ;  /* 0x0000174000007945 */ /* 0x000fe20003800200 */
[----:B------:R-:W-:Y:S02]  /*0090*/  HFMA2 R16, -RZ, RZ, 0, 0 ;  /* 0x00000000ff107431 */ /* 0x000fe400000001ff */
[----:B------:R-:W-:Y:S01]  /*00a0*/  IMAD.MOV.U32 R10, RZ, RZ, RZ ;  /* 0x000000ffff0a7224 */ /* 0x000fe200078e00ff */
[----:B------:R-:W3:Y:S01]  /*00b0*/  LDCU.64 UR10, c[0x0][0x390] ;  /* 0x00007200ff0a77ac */ /* 0x000ee20008000a00 */
[----:B------:R-:W4:Y:S01]  /*00c0*/  LDCU.64 UR6, c[0x0][0x358] ;  /* 0x00006b00ff0677ac */ /* 0x000f220008000a00 */
[----:B0-----:R-:W-:-:S13]  /*00d0*/  ISETP.NE.AND P0, PT, R0, RZ, PT ;  /* 0x000000ff0000720c */ /* 0x001fda0003f05270 */
[----:B------:R-:W0:Y:S01]  /*00e0*/  @!P0 S2R R3, SR_CgaCtaId ;  /* 0x0000000000038919 */ /* 0x000e220000008800 */
[----:B------:R-:W-:-:S04]  /*00f0*/  @!P0 MOV R2, 0x400 ;  /* 0x0000040000028802 */ /* 0x000fc80000000f00 */
[----:B0-----:R-:W-:Y:S01]  /*0100*/  @!P0 LEA R4, R3, R2, 0x18 ;  /* 0x0000000203048211 */ /* 0x001fe200078ec0ff */
[----:B-1----:R-:W-:-:S04]  /*0110*/  IMAD R3, R11, UR4, RZ ;  /* 0x000000040b037c24 */ /* 0x002fc8000f8e02ff */
[----:B------:R0:W-:Y:S01]  /*0120*/  @!P0 STS.64 [R4], RZ ;  /* 0x000000ff04008388 */ /* 0x0001e20000000a00 */
[----:B------:R-:W-:Y:S01]  /*0130*/  BAR.SYNC.DEFER_BLOCKING 0x0 ;  /* 0x0000000000007b1d */ /* 0x000fe20000010000 */
[----:B------:R-:W-:Y:S02]  /*0140*/  ISETP.GE.AND P0, PT, R0, R11, PT ;  /* 0x0000000b0000720c */ /* 0x000fe40003f06270 */
[----:B------:R-:W-:Y:S02]  /*0150*/  SHF.R.S32.HI R2, RZ, 0x1f, R3 ;  /* 0x0000001fff027819 */ /* 0x000fe40000011403 */
[C---:B------:R-:W-:Y:S02]  /*0160*/  SHF.L.U32 R6, R3.reuse, 0x2, RZ ;  /* 0x0000000203067819 */ /* 0x040fe400000006ff */
[----:B------:R-:W-:Y:S02]  /*0170*/  SHF.L.U64.HI R7, R3, 0x2, R2 ;  /* 0x0000000203077819 */ /* 0x000fe40000010202 */
[----:B--2---:R-:W-:-:S02]  /*0180*/  IADD3 R12, P1, PT, R6, UR8, RZ ;  /* 0x00000008060c7c10 */ /* 0x004fc4000ff3e0ff */
[----:B---3--:R-:W-:Y:S02]  /*0190*/  IADD3 R14, P2, PT, R6, UR10, RZ ;  /* 0x0000000a060e7c10 */ /* 0x008fe4000ff5e0ff */
[C---:B------:R-:W-:Y:S02]  /*01a0*/  IADD3.X R13, PT, PT, R7.reuse, UR9, RZ, P1, !PT ;  /* 0x00000009070d7c10 */ /* 0x040fe40008ffe4ff */
[----:B------:R-:W-:Y:S01]  /*01b0*/  IADD3.X R15, PT, PT, R7, UR11, RZ, P2, !PT ;  /* 0x0000000b070f7c10 */ /* 0x000fe200097fe4ff */
[----:B0---4-:R-:W-:Y:S08]  /*01c0*/  @P0 BRA `(.L_x_1) ;  /* 0x00000014007c0947 */ /* 0x011ff00003800000 */
[----:B------:R-:W0:Y:S02]  /*01d0*/  LDC.64 R4, c[0x0][0x388] ;  /* 0x0000e200ff047b82 */ /* 0x000e240000000a00 */
[----:B0-----:R-:W-:-:S04]  /*01e0*/  ISETP.NE.U32.AND P0, PT, R4, RZ, PT ;  /* 0x000000ff0400720c */ /* 0x001fc80003f05070 */
[----:B------:R-:W-:-:S13]  /*01f0*/  ISETP.NE.AND.EX P0, PT, R5, RZ, PT, P0 ;  /* 0x000000ff0500720c */ /* 0x000fda0003f05300 */
[----:B------:R-:W-:Y:S05]  /*0200*/  @P0 BRA `(.L_x_2) ;  /* 0x0000000c00140947 */ /* 0x000fea0003800000 */
[----:B------:R-:W-:Y:S01]  /*0210*/  LOP3.LUT R4, RZ, R0, RZ, 0x33, !PT ;  /* 0x00000000ff047212 */ /* 0x000fe200078e33ff */
[----:B------:R-:W-:Y:S01]  /*0220*/  BSSY.RECONVERGENT B1, `(.L_x_3) ;  /* 0x000005b000017945 */ /* 0x000fe20003800200 */
[----:B------:R-:W-:Y:S01]  /*0230*/  HFMA2 R10, -RZ, RZ, 0, 0 ;  /* 0x00000000ff0a7431 */ /* 0x000fe200000001ff */
[----:B------:R-:W-:Y:S01]  /*0240*/  MOV R16, RZ ;  /* 0x000000ff00107202 */ /* 0x000fe20000000f00 */
[----:B------:R-:W-:Y:S02]  /*0250*/  IMAD.MOV.U32 R17, RZ, RZ, R0 ;  /* 0x000000ffff117224 */ /* 0x000fe400078e0000 */
[----:B------:R-:W-:-:S05]  /*0260*/  IMAD.IADD R4, R4, 0x1, R11 ;  /* 0x0000000104047824 */ /* 0x000fca00078e020b */
[C---:B------:R-:W-:Y:S02]  /*0270*/  ISETP.GE.U32.AND P0, PT, R4.reuse, 0xf00, PT ;  /* 0x00000f000400780c */ /* 0x040fe40003f06070 */
[----:B------:R-:W-:-:S11]  /*0280*/  LEA.HI R18, R4, 0x1, RZ, 0x18 ;  /* 0x0000000104127811 */ /* 0x000fd600078fc0ff */
[----:B------:R-:W-:Y:S05]  /*0290*/  @!P0 BRA `(.L_x_4) ;  /* 0x00000004004c8947 */ /* 0x000fea0003800000 */
[----:B------:R-:W-:Y:S01]  /*02a0*/  IMAD.WIDE.U32 R4, R0, 0x4, R6 ;  /* 0x0000000400047825 */ /* 0x000fe200078e0006 */
[----:B------:R-:W-:Y:S02]  /*02b0*/  LOP3.LUT R19, R18, 0x1fffff0, RZ, 0xc0, !PT ;  /* 0x01fffff012137812 */ /* 0x000fe400078ec0ff */
[----:B------:R-:W-:Y:S01]  /*02c0*/  MOV R16, RZ ;  /* 0x000000ff00107202 */ /* 0x000fe20000000f00 */
[----:B------:R-:W-:Y:S01]  /*02d0*/  IMAD.MOV.U32 R17, RZ, RZ, R0 ;  /* 0x000000ffff117224 */ /* 0x000fe200078e0000 */
[----:B------:R-:W-:Y:S02]  /*02e0*/  IADD3 R8, P0, PT, R4, 0x2000, RZ ;  /* 0x0000200004087810 */ /* 0x000fe40007f1e0ff */
[----:B------:R-:W-:Y:S02]  /*02f0*/  IADD3 R19, PT, PT, -R19, RZ, RZ ;  /* 0x000000ff13137210 */ /* 0x000fe40007ffe1ff */
[C---:B------:R-:W-:Y:S01]  /*0300*/  IADD3 R4, P1, PT, R8.reuse, UR8, RZ ;  /* 0x0000000808047c10 */ /* 0x040fe2000ff3e0ff */
[----:B------:R-:W-:Y:S01]  /*0310*/  IMAD.X R9, RZ, RZ, R5, P0 ;  /* 0x000000ffff097224 */ /* 0x000fe200000e0605 */
[----:B------:R-:W-:-:S04]  /*0320*/  IADD3 R8, P2, PT, R8, UR10, RZ ;  /* 0x0000000a08087c10 */ /* 0x000fc8000ff5e0ff */
[C---:B------:R-:W-:Y:S02]  /*0330*/  IADD3.X R5, PT, PT, R9.reuse, UR9, RZ, P1, !PT ;  /* 0x0000000909057c10 */ /* 0x040fe40008ffe4ff */
[----:B------:R-:W-:-:S07]  /*0340*/  IADD3.X R9, PT, PT, R9, UR11, RZ, P2, !PT ;  /* 0x0000000b09097c10 */ /* 0x000fce00097fe4ff */
.L_x_5:
[----:B------:R-:W2:Y:S04]  /*0350*/  LDG.E.CONSTANT R25, desc[UR6][R4.64+-0x2000] ;  /* 0xffe0000604197981 */ /* 0x000ea8000c1e9900 */
[----:B------:R-:W3:Y:S04]  /*0360*/  LDG.E.CONSTANT R21, desc[UR6][R8.64+-0x2000] ;  /* 0xffe0000608157981 */ /* 0x000ee8000c1e9900 */
[----:B------:R-:W4:Y:S04]  /*0370*/  LDG.E.CONSTANT R22, desc[UR6][R4.64+-0x1c00] ;  /* 0xffe4000604167981 */ /* 0x000f28000c1e9900 */
[----:B------:R-:W4:Y:S04]  /*0380*/  LDG.E.CONSTANT R26, desc[UR6][R8.64+-0x1c00] ;  /* 0xffe40006081a7981 */ /* 0x000f28000c1e9900 */
[----:B------:R-:W5:Y:S04]  /*0390*/  LDG.E.CONSTANT R20, desc[UR6][R4.64+-0x1800] ;  /* 0xffe8000604147981 */ /* 0x000f68000c1e9900 */
[----:B------:R-:W5:Y:S04]  /*03a0*/  LDG.E.CONSTANT R23, desc[UR6][R8.64+-0x1800] ;  /* 0xffe8000608177981 */ /* 0x000f68000c1e9900 */
[----:B------:R-:W5:Y:S01]  /*03b0*/  LDG.E.CONSTANT R24, desc[UR6][R8.64+-0x1400] ;  /* 0xffec000608187981 */ /* 0x000f62000c1e9900 */
[----:B--2---:R-:W-:-:S03]  /*03c0*/  FFMA R27, R25, R25, R10 ;  /* 0x00000019191b7223 */ /* 0x004fc6000000000a */
[----:B------:R-:W2:Y:S01]  /*03d0*/  LDG.E.CONSTANT R10, desc[UR6][R4.64+-0x1000] ;  /* 0xfff00006040a7981 */ /* 0x000ea2000c1e9900 */
[----:B---3--:R-:W-:-:S03]  /*03e0*/  FFMA R29, R25, R21, R16 ;  /* 0x00000015191d7223 */ /* 0x008fc60000000010 */
[----:B------:R-:W3:Y:S04]  /*03f0*/  LDG.E.CONSTANT R21, desc[UR6][R4.64+-0x1400] ;  /* 0xffec000604157981 */ /* 0x000ee8000c1e9900 */
[----:B------:R-:W2:Y:S01]  /*0400*/  LDG.E.CONSTANT R25, desc[UR6][R8.64+-0x1000] ;  /* 0xfff0000608197981 */ /* 0x000ea2000c1e9900 */
[C---:B----4-:R-:W-:Y:S01]  /*0410*/  FFMA R29, R22.reuse, R26, R29 ;  /* 0x0000001a161d7223 */ /* 0x050fe2000000001d */
[----:B------:R-:W-:Y:S02]  /*0420*/  FFMA R27, R22, R22, R27 ;  /* 0x00000016161b7223 */ /* 0x000fe4000000001b */
[----:B------:R-:W4:Y:S01]  /*0430*/  LDG.E.CONSTANT R16, desc[UR6][R4.64+-0xc00] ;  /* 0xfff4000604107981 */ /* 0x000f22000c1e9900 */
[----:B-----5:R-:W-:-:S03]  /*0440*/  FFMA R26, R20, R23, R29 ;  /* 0x00000017141a7223 */ /* 0x020fc6000000001d */
[----:B------:R-:W4:Y:S01]  /*0450*/  LDG.E.CONSTANT R23, desc[UR6][R8.64+-0xc00] ;  /* 0xfff4000608177981 */ /* 0x000f22000c1e9900 */
[----:B------:R-:W-:-:S03]  /*0460*/  FFMA R22, R20, R20, R27 ;  /* 0x0000001414167223 */ /* 0x000fc6000000001b */
[----:B------:R-:W5:Y:S04]  /*0470*/  LDG.E.CONSTANT R20, desc[UR6][R4.64+-0x800] ;  /* 0xfff8000604147981 */ /* 0x000f68000c1e9900 */
[----:B------:R-:W5:Y:S01]  /*0480*/  LDG.E.CONSTANT R27, desc[UR6][R8.64+-0x800] ;  /* 0xfff80006081b7981 */ /* 0x000f62000c1e9900 */
[C---:B---3--:R-:W-:Y:S01]  /*0490*/  FFMA R24, R21.reuse, R24, R26 ;  /* 0x0000001815187223 */ /* 0x048fe2000000001a */
[----:B------:R-:W-:Y:S02]  /*04a0*/  FFMA R29, R21, R21, R22 ;  /* 0x00000015151d7223 */ /* 0x000fe40000000016 */
[----:B------:R-:W3:Y:S01]  /*04b0*/  LDG.E.CONSTANT R21, desc[UR6][R4.64+-0x400] ;  /* 0xfffc000604157981 */ /* 0x000ee2000c1e9900 */
[----:B--2---:R-:W-:-:S03]  /*04c0*/  FFMA R25, R10, R25, R24 ;  /* 0x000000190a197223 */ /* 0x004fc60000000018 */
[----:B------:R-:W3:Y:S01]  /*04d0*/  LDG.E.CONSTANT R22, desc[UR6][R8.64+-0x400] ;  /* 0xfffc000608167981 */ /* 0x000ee2000c1e9900 */
[----:B------:R-:W-:-:S03]  /*04e0*/  FFMA R29, R10, R10, R29 ;  /* 0x0000000a0a1d7223 */ /* 0x000fc6000000001d */
[----:B------:R-:W2:Y:S01]  /*04f0*/  LDG.E.CONSTANT R10, desc[UR6][R4.64] ;  /* 0x00000006040a7981 */ /* 0x000ea2000c1e9900 */
[----:B----4-:R-:W-:-:S03]  /*0500*/  FFMA R25, R16, R23, R25 ;  /* 0x0000001710197223 */ /* 0x010fc60000000019 */
[----:B------:R-:W2:Y:S01]  /*0510*/  LDG.E.CONSTANT R23, desc[UR6][R8.64] ;  /* 0x0000000608177981 */ /* 0x000ea2000c1e9900 */
[----:B------:R-:W-:-:S03]  /*0520*/  FFMA R29, R16, R16, R29 ;  /* 0x00000010101d7223 */ /* 0x000fc6000000001d */
[----:B------:R-:W4:Y:S01]  /*0530*/  LDG.E.CONSTANT R16, desc[UR6][R4.64+0x400] ;  /* 0x0004000604107981 */ /* 0x000f22000c1e9900 */
[----:B-----5:R-:W-:-:S03]  /*0540*/  FFMA R24, R20, R27, R25 ;  /* 0x0000001b14187223 */ /* 0x020fc60000000019 */
[----:B------:R-:W4:Y:S01]  /*0550*/  LDG.E.CONSTANT R25, desc[UR6][R8.64+0x400] ;  /* 0x0004000608197981 */ /* 0x000f22000c1e9900 */
[----:B------:R-:W-:-:S03]  /*0560*/  FFMA R20, R20, R20, R29 ;  /* 0x0000001414147223 */ /* 0x000fc6000000001d */
[----:B------:R-:W5:Y:S01]  /*0570*/  LDG.E.CONSTANT R27, desc[UR6][R4.64+0x800] ;  /* 0x00080006041b7981 */ /* 0x000f62000c1e9900 */
[----:B---3--:R-:W-:-:S03]  /*0580*/  FFMA R24, R21, R22, R24 ;  /* 0x0000001615187223 */ /* 0x008fc60000000018 */
[----:B------:R-:W5:Y:S01]  /*0590*/  LDG.E.CONSTANT R22, desc[UR6][R8.64+0x800] ;  /* 0x0008000608167981 */ /* 0x000f62000c1e9900 */
[----:B------:R-:W-:-:S03]  /*05a0*/  FFMA R29, R21, R21, R20 ;  /* 0x00000015151d7223 */ /* 0x000fc60000000014 */
        /* <DEDUP_REMOVED lines=9> */
[C---:B-----5:R-:W-:Y:S01]  /*0640*/  FFMA R29, R27.reuse, R22, R24 ;  /* 0x000000161b1d7223 */ /* 0x060fe20000000018 */
[----:B------:R-:W-:Y:S02]  /*0650*/  FFMA R27, R27, R27, R16 ;  /* 0x0000001b1b1b7223 */ /* 0x000fe40000000010 */
[----:B------:R-:W5:Y:S04]  /*0660*/  LDG.E.CONSTANT R22, desc[UR6][R8.64+0x1800] ;  /* 0x0018000608167981 */ /* 0x000f68000c1e9900 */
[----:B------:R-:W5:Y:S01]  /*0670*/  LDG.E.CONSTANT R16, desc[UR6][R8.64+0x1400] ;  /* 0x0014000608107981 */ /* 0x000f62000c1e9900 */
[----:B---3--:R-:W-:-:S03]  /*0680*/  FFMA R29, R20, R21, R29 ;  /* 0x00000015141d7223 */ /* 0x008fc6000000001d */
[----:B------:R-:W3:Y:S01]  /*0690*/  LDG.E.CONSTANT R21, desc[UR6][R4.64+0x1800] ;  /* 0x0018000604157981 */ /* 0x000ee2000c1e9900 */
[----:B------:R-:W-:-:S03]  /*06a0*/  FFMA R27, R20, R20, R27 ;  /* 0x00000014141b7223 */ /* 0x000fc6000000001b */
[----:B------:R0:W3:Y:S01]  /*06b0*/  LDG.E.CONSTANT R20, desc[UR6][R4.64+0x1c00] ;  /* 0x001c000604147981 */ /* 0x0000e2000c1e9900 */
[----:B--2---:R-:W-:-:S03]  /*06c0*/  FFMA R24, R10, R23, R29 ;  /* 0x000000170a187223 */ /* 0x004fc6000000001d */
[----:B------:R1:W2:Y:S01]  /*06d0*/  LDG.E.CONSTANT R23, desc[UR6][R8.64+0x1c00] ;  /* 0x001c000608177981 */ /* 0x0002a2000c1e9900 */
[----:B------:R-:W-:Y:S02]  /*06e0*/  VIADD R19, R19, 0x10 ;  /* 0x0000001013137836 */ /* 0x000fe40000000000 */
[----:B------:R-:W-:-:S03]  /*06f0*/  FFMA R10, R10, R10, R27 ;  /* 0x0000000a0a0a7223 */ /* 0x000fc6000000001b */
[----:B------:R-:W-:Y:S01]  /*0700*/  ISETP.NE.AND P0, PT, R19, RZ, PT ;  /* 0x000000ff1300720c */ /* 0x000fe20003f05270 */
[----:B----4-:R-:W-:Y:S01]  /*0710*/  FFMA R10, R25, R25, R10 ;  /* 0x00000019190a7223 */ /* 0x010fe2000000000a */
[----:B0-----:R-:W-:Y:S02]  /*0720*/  IADD3 R4, P1, PT, R4, 0x4000, RZ ;  /* 0x0000400004047810 */ /* 0x001fe40007f3e0ff */
[----:B-1----:R-:W-:Y:S02]  /*0730*/  IADD3 R8, P2, PT, R8, 0x4000, RZ ;  /* 0x0000400008087810 */ /* 0x002fe40007f5e0ff */
[----:B------:R-:W-:Y:S02]  /*0740*/  IADD3.X R5, PT, PT, RZ, R5, RZ, P1, !PT ;  /* 0x00000005ff057210 */ /* 0x000fe40000ffe4ff */
[----:B------:R-:W-:Y:S01]  /*0750*/  IADD3 R17, PT, PT, R17, 0x1000, RZ ;  /* 0x0000100011117810 */ /* 0x000fe20007ffe0ff */
[----:B------:R-:W-:Y:S02]  /*0760*/  IMAD.X R9, RZ, RZ, R9, P2 ;  /* 0x000000ffff097224 */ /* 0x000fe400010e0609 */
[----:B-----5:R-:W-:Y:S01]  /*0770*/  FFMA R27, R25, R16, R24 ;  /* 0x00000010191b7223 */ /* 0x020fe20000000018 */
[----:B---3--:R-:W-:-:S03]  /*0780*/  FFMA R25, R21, R21, R10 ;  /* 0x0000001515197223 */ /* 0x008fc6000000000a */
[----:B------:R-:W-:Y:S01]  /*0790*/  FFMA R22, R21, R22, R27 ;  /* 0x0000001615167223 */ /* 0x000fe2000000001b */
[----:B------:R-:W-:-:S03]  /*07a0*/  FFMA R10, R20, R20, R25 ;  /* 0x00000014140a7223 */ /* 0x000fc60000000019 */
[----:B--2---:R-:W-:Y:S01]  /*07b0*/  FFMA R16, R20, R23, R22 ;  /* 0x0000001714107223 */ /* 0x004fe20000000016 */
[----:B------:R-:W-:Y:S06]  /*07c0*/  @P0 BRA `(.L_x_5) ;  /* 0xfffffff800e00947 */ /* 0x000fec000383ffff */
.L_x_4:
[----:B------:R-:W-:Y:S05]  /*07d0*/  BSYNC.RECONVERGENT B1 ;  /* 0x0000000000017941 */ /* 0x000fea0003800200 */
.L_x_3:
[----:B------:R-:W-:-:S13]  /*07e0*/  LOP3.LUT P0, R4, R18, 0xf, RZ, 0xc0, !PT ;  /* 0x0000000f12047812 */ /* 0x000fda000780c0ff */
[----:B------:R-:W-:Y:S05]  /*07f0*/  @!P0 BRA `(.L_x_1) ;  /* 0x0000000c00f08947 */ /* 0x000fea0003800000 */
[----:B------:R-:W-:Y:S01]  /*0800*/  ISETP.GE.U32.AND P0, PT, R4, 0x8, PT ;  /* 0x000000080400780c */ /* 0x000fe20003f06070 */
[----:B------:R-:W-:Y:S01]  /*0810*/  BSSY.RECONVERGENT B1, `(.L_x_6) ;  /* 0x0000027000017945 */ /* 0x000fe20003800200 */
[----:B------:R-:W-:-:S04]  /*0820*/  LOP3.LUT R26, R18, 0x7, RZ, 0xc0, !PT ;  /* 0x00000007121a7812 */ /* 0x000fc800078ec0ff */
[----:B------:R-:W-:-:S07]  /*0830*/  ISETP.NE.AND P1, PT, R26, RZ, PT ;  /* 0x000000ff1a00720c */ /* 0x000fce0003f25270 */
[----:B------:R-:W-:Y:S06]  /*0840*/  @!P0 BRA `(.L_x_7) ;  /* 0x00000000008c8947 */ /* 0x000fec0003800000 */
[----:B------:R-:W-:-:S04]  /*0850*/  IMAD.WIDE.U32 R4, R17, 0x4, R12 ;  /* 0x0000000411047825 */ /* 0x000fc800078e000c */
[----:B------:R-:W-:Y:S01]  /*0860*/  IMAD.WIDE.U32 R8, R17, 0x4, R14 ;  /* 0x0000000411087825 */ /* 0x000fe200078e000e */
[----:B------:R-:W2:Y:S04]  /*0870*/  LDG.E.CONSTANT R19, desc[UR6][R4.64] ;  /* 0x0000000604137981 */ /* 0x000ea8000c1e9900 */
[----:B------:R-:W3:Y:S04]  /*0880*/  LDG.E.CONSTANT R20, desc[UR6][R8.64] ;  /* 0x0000000608147981 */ /* 0x000ee8000c1e9900 */
[----:B------:R-:W4:Y:S04]  /*0890*/  LDG.E.CONSTANT R24, desc[UR6][R4.64+0x400] ;  /* 0x0004000604187981 */ /* 0x000f28000c1e9900 */
[----:B------:R-:W5:Y:S04]  /*08a0*/  LDG.E.CONSTANT R21, desc[UR6][R8.64+0x400] ;  /* 0x0004000608157981 */ /* 0x000f68000c1e9900 */
[----:B------:R-:W5:Y:S04]  /*08b0*/  LDG.E.CONSTANT R22, desc[UR6][R4.64+0x800] ;  /* 0x0008000604167981 */ /* 0x000f68000c1e9900 */
[----:B------:R-:W5:Y:S04]  /*08c0*/  LDG.E.CONSTANT R23, desc[UR6][R8.64+0x800] ;  /* 0x0008000608177981 */ /* 0x000f68000c1e9900 */
[----:B------:R-:W5:Y:S01]  /*08d0*/  LDG.E.CONSTANT R28, desc[UR6][R8.64+0x1000] ;  /* 0x00100006081c7981 */ /* 0x000f62000c1e9900 */
[----:B--2---:R-:W-:-:S03]  /*08e0*/  FFMA R25, R19, R19, R10 ;  /* 0x0000001313197223 */ /* 0x004fc6000000000a */
[----:B------:R-:W2:Y:S01]  /*08f0*/  LDG.E.CONSTANT R10, desc[UR6][R4.64+0x1800] ;  /* 0x00180006040a7981 */ /* 0x000ea2000c1e9900 */
[----:B---3--:R-:W-:-:S03]  /*0900*/  FFMA R20, R19, R20, R16 ;  /* 0x0000001413147223 */ /* 0x008fc60000000010 */
[----:B------:R-:W3:Y:S01]  /*0910*/  LDG.E.CONSTANT R19, desc[UR6][R4.64+0x1000] ;  /* 0x0010000604137981 */ /* 0x000ee2000c1e9900 */
[----:B----4-:R-:W-:-:S03]  /*0920*/  FFMA R25, R24, R24, R25 ;  /* 0x0000001818197223 */ /* 0x010fc60000000019 */
[----:B------:R-:W4:Y:S01]  /*0930*/  LDG.E.CONSTANT R16, desc[UR6][R4.64+0x1400] ;  /* 0x0014000604107981 */ /* 0x000f22000c1e9900 */
[----:B-----5:R-:W-:-:S03]  /*0940*/  FFMA R27, R24, R21, R20 ;  /* 0x00000015181b7223 */ /* 0x020fc60000000014 */
[----:B------:R-:W5:Y:S04]  /*0950*/  LDG.E.CONSTANT R20, desc[UR6][R4.64+0xc00] ;  /* 0x000c000604147981 */ /* 0x000f68000c1e9900 */
[----:B------:R-:W5:Y:S01]  /*0960*/  LDG.E.CONSTANT R21, desc[UR6][R8.64+0xc00] ;  /* 0x000c000608157981 */ /* 0x000f62000c1e9900 */
[----:B------:R-:W-:-:S03]  /*0970*/  FFMA R29, R22, R22, R25 ;  /* 0x00000016161d7223 */ /* 0x000fc60000000019 */
[----:B------:R-:W4:Y:S04]  /*0980*/  LDG.E.CONSTANT R25, desc[UR6][R8.64+0x1400] ;  /* 0x0014000608197981 */ /* 0x000f28000c1e9900 */
[----:B------:R0:W2:Y:S02]  /*0990*/  LDG.E.CONSTANT R24, desc[UR6][R4.64+0x1c00] ;  /* 0x001c000604187981 */ /* 0x0000a4000c1e9900 */
[----:B0-----:R-:W-:Y:S02]  /*09a0*/  FFMA R5, R22, R23, R27 ;  /* 0x0000001716057223 */ /* 0x001fe4000000001b */
[----:B------:R-:W2:Y:S04]  /*09b0*/  LDG.E.CONSTANT R23, desc[UR6][R8.64+0x1800] ;  /* 0x0018000608177981 */ /* 0x000ea8000c1e9900 */
[----:B------:R-:W2:Y:S01]  /*09c0*/  LDG.E.CONSTANT R27, desc[UR6][R8.64+0x1c00] ;  /* 0x001c0006081b7981 */ /* 0x000ea2000c1e9900 */
[----:B------:R-:W-:-:S02]  /*09d0*/  VIADD R17, R17, 0x800 ;  /* 0x0000080011117836 */ /* 0x000fc40000000000 */
[C---:B-----5:R-:W-:Y:S01]  /*09e0*/  FFMA R21, R20.reuse, R21, R5 ;  /* 0x0000001514157223 */ /* 0x060fe20000000005 */
[----:B------:R-:W-:-:S03]  /*09f0*/  FFMA R20, R20, R20, R29 ;  /* 0x0000001414147223 */ /* 0x000fc6000000001d */
[C---:B---3--:R-:W-:Y:S01]  /*0a00*/  FFMA R28, R19.reuse, R28, R21 ;  /* 0x0000001c131c7223 */ /* 0x048fe20000000015 */
[----:B------:R-:W-:-:S03]  /*0a10*/  FFMA R29, R19, R19, R20 ;  /* 0x00000013131d7223 */ /* 0x000fc60000000014 */
[C---:B----4-:R-:W-:Y:S01]  /*0a20*/  FFMA R28, R16.reuse, R25, R28 ;  /* 0x00000019101c7223 */ /* 0x050fe2000000001c */
[----:B------:R-:W-:-:S04]  /*0a30*/  FFMA R29, R16, R16, R29 ;  /* 0x00000010101d7223 */ /* 0x000fc8000000001d */
[C---:B--2---:R-:W-:Y:S01]  /*0a40*/  FFMA R29, R10.reuse, R10, R29 ;  /* 0x0000000a0a1d7223 */ /* 0x044fe2000000001d */
[----:B------:R-:W-:-:S03]  /*0a50*/  FFMA R28, R10, R23, R28 ;  /* 0x000000170a1c7223 */ /* 0x000fc6000000001c */
[C---:B------:R-:W-:Y:S01]  /*0a60*/  FFMA R10, R24.reuse, R24, R29 ;  /* 0x00000018180a7223 */ /* 0x040fe2000000001d */
[----:B------:R-:W-:-:S07]  /*0a70*/  FFMA R16, R24, R27, R28 ;  /* 0x0000001b18107223 */ /* 0x000fce000000001c */
.L_x_7:
[----:B------:R-:W-:Y:S05]  /*0a80*/  BSYNC.RECONVERGENT B1 ;  /* 0x0000000000017941 */ /* 0x000fea0003800200 */
.L_x_6:
[----:B------:R-:W-:Y:S05]  /*0a90*/  @!P1 BRA `(.L_x_1) ;  /* 0x0000000c00489947 */ /* 0x000fea0003800000 */
[----:B------:R-:W-:Y:S01]  /*0aa0*/  ISETP.GE.U32.AND P0, PT, R26, 0x4, PT ;  /* 0x000000041a00780c */ /* 0x000fe20003f06070 */
[----:B------:R-:W-:Y:S01]  /*0ab0*/  BSSY.RECONVERGENT B1, `(.L_x_8) ;  /* 0x0000017000017945 */ /* 0x000fe20003800200 */
[----:B------:R-:W-:-:S04]  /*0ac0*/  LOP3.LUT R18, R18, 0x3, RZ, 0xc0, !PT ;  /* 0x0000000312127812 */ /* 0x000fc800078ec0ff */
[----:B------:R-:W-:-:S07]  /*0ad0*/  ISETP.NE.AND P1, PT, R18, RZ, PT ;  /* 0x000000ff1200720c */ /* 0x000fce0003f25270 */
[----:B------:R-:W-:Y:S06]  /*0ae0*/  @!P0 BRA `(.L_x_9) ;  /* 0x00000000004c8947 */ /* 0x000fec0003800000 */
[----:B------:R-:W-:-:S04]  /*0af0*/  IMAD.WIDE.U32 R8, R17, 0x4, R12 ;  /* 0x0000000411087825 */ /* 0x000fc800078e000c */
[C---:B------:R-:W-:Y:S01]  /*0b00*/  IMAD.WIDE.U32 R4, R17.reuse, 0x4, R14 ;  /* 0x0000000411047825 */ /* 0x040fe200078e000e */
[----:B------:R-:W2:Y:S04]  /*0b10*/  LDG.E.CONSTANT R23, desc[UR6][R8.64] ;  /* 0x0000000608177981 */ /* 0x000ea8000c1e9900 */
[----:B------:R-:W3:Y:S04]  /*0b20*/  LDG.E.CONSTANT R25, desc[UR6][R4.64] ;  /* 0x0000000604197981 */ /* 0x000ee8000c1e9900 */
[----:B------:R-:W4:Y:S04]  /*0b30*/  LDG.E.CONSTANT R27, desc[UR6][R8.64+0x400] ;  /* 0x00040006081b7981 */ /* 0x000f28000c1e9900 */
[----:B------:R-:W5:Y:S04]  /*0b40*/  LDG.E.CONSTANT R22, desc[UR6][R4.64+0x400] ;  /* 0x0004000604167981 */ /* 0x000f68000c1e9900 */
[----:B------:R-:W5:Y:S04]  /*0b50*/  LDG.E.CONSTANT R19, desc[UR6][R8.64+0x800] ;  /* 0x0008000608137981 */ /* 0x000f68000c1e9900 */
[----:B------:R-:W5:Y:S04]  /*0b60*/  LDG.E.CONSTANT R20, desc[UR6][R4.64+0x800] ;  /* 0x0008000604147981 */ /* 0x000f68000c1e9900 */
[----:B------:R-:W5:Y:S04]  /*0b70*/  LDG.E.CONSTANT R21, desc[UR6][R8.64+0xc00] ;  /* 0x000c000608157981 */ /* 0x000f68000c1e9900 */
[----:B------:R-:W5:Y:S01]  /*0b80*/  LDG.E.CONSTANT R29, desc[UR6][R4.64+0xc00] ;  /* 0x000c0006041d7981 */ /* 0x000f62000c1e9900 */
[----:B------:R-:W-:Y:S01]  /*0b90*/  IADD3 R17, PT, PT, R17, 0x400, RZ ;  /* 0x0000040011117810 */ /* 0x000fe20007ffe0ff */
[C---:B--2---:R-:W-:Y:S01]  /*0ba0*/  FFMA R10, R23.reuse, R23, R10 ;  /* 0x00000017170a7223 */ /* 0x044fe2000000000a */
[----:B---3--:R-:W-:-:S03]  /*0bb0*/  FFMA R25, R23, R25, R16 ;  /* 0x0000001917197223 */ /* 0x008fc60000000010 */
[C---:B----4-:R-:W-:Y:S01]  /*0bc0*/  FFMA R10, R27.reuse, R27, R10 ;  /* 0x0000001b1b0a7223 */ /* 0x050fe2000000000a */
[----:B-----5:R-:W-:-:S03]  /*0bd0*/  FFMA R25, R27, R22, R25 ;  /* 0x000000161b197223 */ /* 0x020fc60000000019 */
[C---:B------:R-:W-:Y:S01]  /*0be0*/  FFMA R10, R19.reuse, R19, R10 ;  /* 0x00000013130a7223 */ /* 0x040fe2000000000a */
[----:B------:R-:W-:-:S03]  /*0bf0*/  FFMA R20, R19, R20, R25 ;  /* 0x0000001413147223 */ /* 0x000fc60000000019 */
[C---:B------:R-:W-:Y:S01]  /*0c00*/  FFMA R10, R21.reuse, R21, R10 ;  /* 0x00000015150a7223 */ /* 0x040fe2000000000a */
[----:B------:R-:W-:-:S07]  /*0c10*/  FFMA R16, R21, R29, R20 ;  /* 0x0000001d15107223 */ /* 0x000fce0000000014 */
.L_x_9:
[----:B------:R-:W-:Y:S05]  /*0c20*/  BSYNC.RECONVERGENT B1 ;  /* 0x0000000000017941 */ /* 0x000fea0003800200 */
.L_x_8:
[----:B------:R-:W-:Y:S05]  /*0c30*/  @!P1 BRA `(.L_x_1) ;  /* 0x0000000800e09947 */ /* 0x000fea0003800000 */
[----:B------:R-:W-:-:S03]  /*0c40*/  IMAD.WIDE.U32 R6, R17, 0x4, R6 ;  /* 0x0000000411067825 */ /* 0x000fc600078e0006 */
[C---:B------:R-:W-:Y:S02]  /*0c50*/  IADD3 R4, P1, PT, R6.reuse, UR8, RZ ;  /* 0x0000000806047c10 */ /* 0x040fe4000ff3e0ff */
[----:B------:R-:W-:Y:S02]  /*0c60*/  IADD3 R6, P0, PT, R6, UR10, RZ ;  /* 0x0000000a06067c10 */ /* 0x000fe4000ff1e0ff */
[C---:B------:R-:W-:Y:S02]  /*0c70*/  IADD3.X R5, PT, PT, R7.reuse, UR9, RZ, P1, !PT ;  /* 0x0000000907057c10 */ /* 0x040fe40008ffe4ff */
[----:B------:R-:W-:-:S03]  /*0c80*/  IADD3.X R7, PT, PT, R7, UR11, RZ, P0, !PT ;  /* 0x0000000b07077c10 */ /* 0x000fc600087fe4ff */
[----:B------:R-:W2:Y:S04]  /*0c90*/  LDG.E.CONSTANT R9, desc[UR6][R4.64] ;  /* 0x0000000604097981 */ /* 0x000ea8000c1e9900 */
[----:B------:R-:W3:Y:S01]  /*0ca0*/  LDG.E.CONSTANT R17, desc[UR6][R6.64] ;  /* 0x0000000606117981 */ /* 0x000ee2000c1e9900 */
[----:B------:R-:W-:Y:S02]  /*0cb0*/  IADD3 R8, PT, PT, -R18, 0x1, RZ ;  /* 0x0000000112087810 */ /* 0x000fe40007ffe1ff */
[----:B------:R-:W-:Y:S02]  /*0cc0*/  IADD3 R18, P2, PT, R4, 0x400, RZ ;  /* 0x0000040004127810 */ /* 0x000fe40007f5e0ff */
[----:B------:R-:W-:Y:S02]  /*0cd0*/  ISETP.NE.AND P0, PT, R8, RZ, PT ;  /* 0x000000ff0800720c */ /* 0x000fe40003f05270 */
[----:B------:R-:W-:Y:S01]  /*0ce0*/  IADD3 R19, P1, PT, R6, 0x400, RZ ;  /* 0x0000040006137810 */ /* 0x000fe20007f3e0ff */
[C---:B--2---:R-:W-:Y:S01]  /*0cf0*/  FFMA R10, R9.reuse, R9, R10 ;  /* 0x00000009090a7223 */ /* 0x044fe2000000000a */
[----:B---3--:R-:W-:Y:S01]  /*0d00*/  FFMA R16, R9, R17, R16 ;  /* 0x0000001109107223 */ /* 0x008fe20000000010 */
[----:B------:R-:W-:Y:S01]  /*0d10*/  IMAD.X R9, RZ, RZ, R5, P2 ;  /* 0x000000ffff097224 */ /* 0x000fe200010e0605 */
[----:B------:R-:W-:-:S07]  /*0d20*/  IADD3.X R17, PT, PT, RZ, R7, RZ, P1, !PT ;  /* 0x00000007ff117210 */ /* 0x000fce0000ffe4ff */
[----:B------:R-:W-:Y:S05]  /*0d30*/  @!P0 BRA `(.L_x_1) ;  /* 0x0000000800a08947 */ /* 0x000fea0003800000 */
[----:B------:R-:W-:Y:S01]  /*0d40*/  BSSY.RECONVERGENT B1, `(.L_x_10) ;  /* 0x0000010000017945 */ /* 0x000fe20003800200 */
.L_x_11:
[----:B------:R-:W-:Y:S01]  /*0d50*/  MOV R7, R9 ;  /* 0x0000000900077202 */ /* 0x000fe20000000f00 */
[----:B------:R-:W-:Y:S01]  /*0d60*/  IMAD.MOV.U32 R6, RZ, RZ, R18 ;  /* 0x000000ffff067224 */ /* 0x000fe200078e0012 */
[----:B------:R-:W-:Y:S01]  /*0d70*/  MOV R5, R17 ;  /* 0x0000001100057202 */ /* 0x000fe20000000f00 */
[----:B------:R-:W-:-:S03]  /*0d80*/  IMAD.MOV.U32 R4, RZ, RZ, R19 ;  /* 0x000000ffff047224 */ /* 0x000fc600078e0013 */
[----:B------:R-:W2:Y:S04]  /*0d90*/  LDG.E.CONSTANT R7, desc[UR6][R6.64] ;  /* 0x0000000606077981 */ /* 0x000ea8000c1e9900 */
[----:B------:R-:W3:Y:S01]  /*0da0*/  LDG.E.CONSTANT R5, desc[UR6][R4.64] ;  /* 0x0000000604057981 */ /* 0x000ee2000c1e9900 */
[----:B------:R-:W-:Y:S01]  /*0db0*/  VIADD R8, R8, 0x1 ;  /* 0x0000000108087836 */ /* 0x000fe20000000000 */
[----:B------:R-:W-:Y:S02]  /*0dc0*/  IADD3 R18, P2, PT, R18, 0x400, RZ ;  /* 0x0000040012127810 */ /* 0x000fe40007f5e0ff */
[----:B------:R-:W-:Y:S02]  /*0dd0*/  IADD3 R19, P1, PT, R19, 0x400, RZ ;  /* 0x0000040013137810 */ /* 0x000fe40007f3e0ff */
[----:B------:R-:W-:Y:S01]  /*0de0*/  ISETP.NE.AND P0, PT, R8, RZ, PT ;  /* 0x000000ff0800720c */ /* 0x000fe20003f05270 */
[----:B------:R-:W-:Y:S01]  /*0df0*/  IMAD.X R9, RZ, RZ, R9, P2 ;  /* 0x000000ffff097224 */ /* 0x000fe200010e0609 */
[----:B------:R-:W-:Y:S01]  /*0e00*/  IADD3.X R17, PT, PT, RZ, R17, RZ, P1, !PT ;  /* 0x00000011ff117210 */ /* 0x000fe20000ffe4ff */
[C---:B--2---:R-:W-:Y:S01]  /*0e10*/  FFMA R10, R7.reuse, R7, R10 ;  /* 0x00000007070a7223 */ /* 0x044fe2000000000a */
[----:B---3--:R-:W-:-:S09]  /*0e20*/  FFMA R16, R7, R5, R16 ;  /* 0x0000000507107223 */ /* 0x008fd20000000010 */
[----:B------:R-:W-:Y:S05]  /*0e30*/  @P0 BRA `(.L_x_11) ;  /* 0xfffffffc00c40947 */ /* 0x000fea000383ffff */
[----:B------:R-:W-:Y:S05]  /*0e40*/  BSYNC.RECONVERGENT B1 ;  /* 0x0000000000017941 */ /* 0x000fea0003800200 */
.L_x_10:
[----:B------:R-:W-:Y:S05]  /*0e50*/  BRA `(.L_x_1) ;  /* 0x0000000800587947 */ /* 0x000fea0003800000 */
.L_x_2:
[-C--:B------:R-:W-:Y:S01]  /*0e60*/  LOP3.LUT R8, RZ, R0.reuse, RZ, 0x33, !PT ;  /* 0x00000000ff087212 */ /* 0x080fe200078e33ff */
[----:B------:R-:W-:Y:S01]  /*0e70*/  BSSY.RECONVERGENT B1, `(.L_x_12) ;  /* 0x0000052000017945 */ /* 0x000fe20003800200 */
[----:B------:R-:W-:Y:S01]  /*0e80*/  IMAD.MOV.U32 R16, RZ, RZ, RZ ;  /* 0x000000ffff107224 */ /* 0x000fe200078e00ff */
[----:B------:R-:W-:Y:S01]  /*0e90*/  MOV R17, R0 ;  /* 0x0000000000117202 */ /* 0x000fe20000000f00 */
[----:B------:R-:W-:Y:S01]  /*0ea0*/  IMAD.MOV.U32 R10, RZ, RZ, RZ ;  /* 0x000000ffff0a7224 */ /* 0x000fe200078e00ff */
[----:B------:R-:W-:-:S04]  /*0eb0*/  IADD3 R19, PT, PT, R8, R11, RZ ;  /* 0x0000000b08137210 */ /* 0x000fc80007ffe0ff */
[C---:B------:R-:W-:Y:S02]  /*0ec0*/  ISETP.GE.U32.AND P0, PT, R19.reuse, 0x700, PT ;  /* 0x000007001300780c */ /* 0x040fe40003f06070 */
[----:B------:R-:W-:-:S11]  /*0ed0*/  LEA.HI R18, R19, 0x1, RZ, 0x18 ;  /* 0x0000000113127811 */ /* 0x000fd600078fc0ff */
[----:B------:R-:W-:Y:S05]  /*0ee0*/  @!P0 BRA `(.L_x_13) ;  /* 0x0000000400288947 */ /* 0x000fea0003800000 */
[----:B------:R-:W-:Y:S01]  /*0ef0*/  IMAD.WIDE.U32 R8, R0, 0x4, RZ ;  /* 0x0000000400087825 */ /* 0x000fe200078e00ff */
[----:B------:R-:W-:-:S03]  /*0f00*/  LOP3.LUT R22, R18, 0x1fffff8, RZ, 0xc0, !PT ;  /* 0x01fffff812167812 */ /* 0x000fc600078ec0ff */
[----:B------:R-:W-:Y:S01]  /*0f10*/  HFMA2 R16, -RZ, RZ, 0, 0 ;  /* 0x00000000ff107431 */ /* 0x000fe200000001ff */
[----:B------:R-:W-:Y:S02]  /*0f20*/  LOP3.LUT R17, R8, 0x1000, RZ, 0xfc, !PT ;  /* 0x0000100008117812 */ /* 0x000fe400078efcff */
[----:B------:R-:W-:Y:S02]  /*0f30*/  IADD3 R22, PT, PT, -R22, RZ, RZ ;  /* 0x000000ff16167210 */ /* 0x000fe40007ffe1ff */
[C---:B------:R-:W-:Y:S02]  /*0f40*/  IADD3 R6, P1, PT, R17.reuse, R6, RZ ;  /* 0x0000000611067210 */ /* 0x040fe40007f3e0ff */
[----:B------:R-:W-:Y:S01]  /*0f50*/  IADD3 R20, P0, PT, R17, R4, RZ ;  /* 0x0000000411147210 */ /* 0x000fe20007f1e0ff */
[----:B------:R-:W-:Y:S02]  /*0f60*/  IMAD.MOV.U32 R17, RZ, RZ, R0 ;  /* 0x000000ffff117224 */ /* 0x000fe400078e0000 */
[C---:B------:R-:W-:Y:S01]  /*0f70*/  IMAD.X R7, R9.reuse, 0x1, R7, P1 ;  /* 0x0000000109077824 */ /* 0x040fe200008e0607 */
[----:B------:R-:W-:-:S02]  /*0f80*/  IADD3.X R21, PT, PT, R9, R5, RZ, P0, !PT ;  /* 0x0000000509157210 */ /* 0x000fc400007fe4ff */
[C---:B------:R-:W-:Y:S02]  /*0f90*/  IADD3 R4, P0, PT, R6.reuse, UR10, RZ ;  /* 0x0000000a06047c10 */ /* 0x040fe4000ff1e0ff */
[----:B------:R-:W-:Y:S02]  /*0fa0*/  IADD3 R6, P2, PT, R6, UR8, RZ ;  /* 0x0000000806067c10 */ /* 0x000fe4000ff5e0ff */
[C---:B------:R-:W-:Y:S02]  /*0fb0*/  IADD3.X R5, PT, PT, R7.reuse, UR11, RZ, P0, !PT ;  /* 0x0000000b07057c10 */ /* 0x040fe400087fe4ff */
[----:B------:R-:W-:-:S09]  /*0fc0*/  IADD3.X R7, PT, PT, R7, UR9, RZ, P2, !PT ;  /* 0x0000000907077c10 */ /* 0x000fd200097fe4ff */
.L_x_14:
[----:B------:R-:W-:Y:S01]  /*0fd0*/  IMAD.MOV.U32 R8, RZ, RZ, R20 ;  /* 0x000000ffff087224 */ /* 0x000fe200078e0014 */
[----:B------:R-:W-:Y:S01]  /*0fe0*/  MOV R9, R21 ;  /* 0x0000001500097202 */ /* 0x000fe20000000f00 */
[----:B------:R-:W2:Y:S04]  /*0ff0*/  LDG.E.CONSTANT R25, desc[UR6][R6.64+-0x1000] ;  /* 0xfff0000606197981 */ /* 0x000ea8000c1e9900 */
[----:B------:R-:W2:Y:S04]  /*1000*/  LDG.E.CONSTANT R24, desc[UR6][R4.64+-0x1000] ;  /* 0xfff0000604187981 */ /* 0x000ea8000c1e9900 */
[----:B------:R-:W3:Y:S04]  /*1010*/  LDG.E.CONSTANT R23, desc[UR6][R8.64+-0x1000] ;  /* 0xfff0000608177981 */ /* 0x000ee8000c1e9900 */
[----:B------:R-:W4:Y:S04]  /*1020*/  LDG.E.CONSTANT R21, desc[UR6][R6.64+-0xc00] ;  /* 0xfff4000606157981 */ /* 0x000f28000c1e9900 */
[----:B------:R-:W4:Y:S04]  /*1030*/  LDG.E.CONSTANT R26, desc[UR6][R4.64+-0xc00] ;  /* 0xfff40006041a7981 */ /* 0x000f28000c1e9900 */
[----:B------:R-:W5:Y:S04]  /*1040*/  LDG.E.CONSTANT R20, desc[UR6][R8.64+-0xc00] ;  /* 0xfff4000608147981 */ /* 0x000f68000c1e9900 */
[----:B------:R-:W5:Y:S04]  /*1050*/  LDG.E.CONSTANT R27, desc[UR6][R4.64+-0x400] ;  /* 0xfffc0006041b7981 */ /* 0x000f68000c1e9900 */
[----:B------:R-:W5:Y:S04]  /*1060*/  LDG.E.CONSTANT R29, desc[UR6][R8.64+-0x800] ;  /* 0xfff80006081d7981 */ /* 0x000f68000c1e9900 */
[----:B------:R-:W5:Y:S01]  /*1070*/  LDG.E.CONSTANT R28, desc[UR6][R4.64+0x400] ;  /* 0x00040006041c7981 */ /* 0x000f62000c1e9900 */
[----:B--2---:R-:W-:-:S04]  /*1080*/  FMUL R24, R25, R24 ;  /* 0x0000001819187220 */ /* 0x004fc80000400000 */
[----:B---3--:R-:W-:Y:S02]  /*1090*/  FFMA R23, R23, R24, R16 ;  /* 0x0000001817177223 */ /* 0x008fe40000000010 */
[----:B------:R-:W2:Y:S04]  /*10a0*/  LDG.E.CONSTANT R16, desc[UR6][R6.64+-0x400] ;  /* 0xfffc000606107981 */ /* 0x000ea8000c1e9900 */
[----:B------:R-:W3:Y:S01]  /*10b0*/  LDG.E.CONSTANT R24, desc[UR6][R8.64+-0x400] ;  /* 0xfffc000608187981 */ /* 0x000ee2000c1e9900 */
[----:B----4-:R-:W-:-:S04]  /*10c0*/  FMUL R26, R21, R26 ;  /* 0x0000001a151a7220 */ /* 0x010fc80000400000 */
[----:B-----5:R-:W-:Y:S02]  /*10d0*/  FFMA R20, R20, R26, R23 ;  /* 0x0000001a14147223 */ /* 0x020fe40000000017 */
[----:B------:R-:W4:Y:S04]  /*10e0*/  LDG.E.CONSTANT R23, desc[UR6][R6.64+-0x800] ;  /* 0xfff8000606177981 */ /* 0x000f28000c1e9900 */
[----:B------:R-:W4:Y:S01]  /*10f0*/  LDG.E.CONSTANT R26, desc[UR6][R4.64+-0x800] ;  /* 0xfff80006041a7981 */ /* 0x000f22000c1e9900 */
[----:B------:R-:W-:-:S03]  /*1100*/  FFMA R10, R25, R25, R10 ;  /* 0x00000019190a7223 */ /* 0x000fc6000000000a */
[----:B------:R-:W5:Y:S01]  /*1110*/  LDG.E.CONSTANT R25, desc[UR6][R4.64] ;  /* 0x0000000604197981 */ /* 0x000f62000c1e9900 */
[----:B------:R-:W-:-:S03]  /*1120*/  FFMA R10, R21, R21, R10 ;  /* 0x00000015150a7223 */ /* 0x000fc6000000000a */
[----:B------:R-:W5:Y:S01]  /*1130*/  LDG.E.CONSTANT R21, desc[UR6][R6.64+0x400] ;  /* 0x0004000606157981 */ /* 0x000f62000c1e9900 */
[----:B--2---:R-:W-:Y:S01]  /*1140*/  FMUL R27, R16, R27 ;  /* 0x0000001b101b7220 */ /* 0x004fe20000400000 */
[----:B----4-:R-:W-:-:S04]  /*1150*/  FMUL R26, R23, R26 ;  /* 0x0000001a171a7220 */ /* 0x010fc80000400000 */
[----:B------:R-:W-:Y:S02]  /*1160*/  FFMA R29, R29, R26, R20 ;  /* 0x0000001a1d1d7223 */ /* 0x000fe40000000014 */
[----:B------:R-:W2:Y:S02]  /*1170*/  LDG.E.CONSTANT R20, desc[UR6][R6.64] ;  /* 0x0000000606147981 */ /* 0x000ea4000c1e9900 */
[----:B---3--:R-:W-:Y:S02]  /*1180*/  FFMA R24, R24, R27, R29 ;  /* 0x0000001b18187223 */ /* 0x008fe4000000001d */
[----:B------:R-:W3:Y:S04]  /*1190*/  LDG.E.CONSTANT R27, desc[UR6][R8.64] ;  /* 0x00000006081b7981 */ /* 0x000ee8000c1e9900 */
[----:B------:R-:W4:Y:S01]  /*11a0*/  LDG.E.CONSTANT R26, desc[UR6][R8.64+0x400] ;  /* 0x00040006081a7981 */ /* 0x000f22000c1e9900 */
[----:B------:R-:W-:-:S03]  /*11b0*/  FFMA R29, R23, R23, R10 ;  /* 0x00000017171d7223 */ /* 0x000fc6000000000a */
[----:B------:R-:W4:Y:S01]  /*11c0*/  LDG.E.CONSTANT R23, desc[UR6][R4.64+0x800] ;  /* 0x0008000604177981 */ /* 0x000f22000c1e9900 */
[----:B-----5:R-:W-:-:S03]  /*11d0*/  FMUL R28, R21, R28 ;  /* 0x0000001c151c7220 */ /* 0x020fc60000400000 */
[----:B------:R-:W5:Y:S01]  /*11e0*/  LDG.E.CONSTANT R10, desc[UR6][R6.64+0xc00] ;  /* 0x000c0006060a7981 */ /* 0x000f62000c1e9900 */
[----:B------:R-:W-:-:S03]  /*11f0*/  FFMA R29, R16, R16, R29 ;  /* 0x00000010101d7223 */ /* 0x000fc6000000001d */
[----:B------:R-:W5:Y:S01]  /*1200*/  LDG.E.CONSTANT R16, desc[UR6][R8.64+0xc00] ;  /* 0x000c000608107981 */ /* 0x000f62000c1e9900 */
[----:B--2---:R-:W-:-:S04]  /*1210*/  FMUL R25, R20, R25 ;  /* 0x0000001914197220 */ /* 0x004fc80000400000 */
[----:B---3--:R-:W-:Y:S02]  /*1220*/  FFMA R25, R27, R25, R24 ;  /* 0x000000191b197223 */ /* 0x008fe40000000018 */
[----:B------:R0:W2:Y:S04]  /*1230*/  LDG.E.CONSTANT R24, desc[UR6][R6.64+0x800] ;  /* 0x0008000606187981 */ /* 0x0000a8000c1e9900 */
[----:B------:R-:W3:Y:S01]  /*1240*/  LDG.E.CONSTANT R27, desc[UR6][R8.64+0x800] ;  /* 0x00080006081b7981 */ /* 0x000ee2000c1e9900 */
[----:B----4-:R-:W-:-:S03]  /*1250*/  FFMA R26, R26, R28, R25 ;  /* 0x0000001c1a1a7223 */ /* 0x010fc60000000019 */
[----:B------:R1:W5:Y:S01]  /*1260*/  LDG.E.CONSTANT R25, desc[UR6][R4.64+0xc00] ;  /* 0x000c000604197981 */ /* 0x000362000c1e9900 */
[----:B------:R-:W-:Y:S01]  /*1270*/  FFMA R20, R20, R20, R29 ;  /* 0x0000001414147223 */ /* 0x000fe2000000001d */
[----:B------:R-:W-:Y:S02]  /*1280*/  IADD3 R22, PT, PT, R22, 0x8, RZ ;  /* 0x0000000816167810 */ /* 0x000fe40007ffe0ff */
[----:B0-----:R-:W-:Y:S01]  /*1290*/  IADD3 R6, P2, PT, R6, 0x2000, RZ ;  /* 0x0000200006067810 */ /* 0x001fe20007f5e0ff */
[----:B------:R-:W-:Y:S01]  /*12a0*/  VIADD R17, R17, 0x800 ;  /* 0x0000080011117836 */ /* 0x000fe20000000000 */
[----:B-1----:R-:W-:Y:S02]  /*12b0*/  IADD3 R4, P1, PT, R4, 0x2000, RZ ;  /* 0x0000200004047810 */ /* 0x002fe40007f3e0ff */
[----:B------:R-:W-:-:S03]  /*12c0*/  IADD3.X R7, PT, PT, RZ, R7, RZ, P2, !PT ;  /* 0x00000007ff077210 */ /* 0x000fc600017fe4ff */
[----:B------:R-:W-:Y:S02]  /*12d0*/  IMAD.X R5, RZ, RZ, R5, P1 ;  /* 0x000000ffff057224 */ /* 0x000fe400008e0605 */
[----:B--2---:R-:W-:-:S04]  /*12e0*/  FMUL R23, R24, R23 ;  /* 0x0000001718177220 */ /* 0x004fc80000400000 */
[----:B---3--:R-:W-:Y:S01]  /*12f0*/  FFMA R23, R27, R23, R26 ;  /* 0x000000171b177223 */ /* 0x008fe2000000001a */
[----:B------:R-:W-:Y:S01]  /*1300*/  FFMA R27, R21, R21, R20 ;  /* 0x00000015151b7223 */ /* 0x000fe20000000014 */
[----:B------:R-:W-:-:S05]  /*1310*/  IADD3 R20, P0, PT, R8, 0x2000, RZ ;  /* 0x0000200008147810 */ /* 0x000fca0007f1e0ff */
[----:B------:R-:W-:Y:S01]  /*1320*/  IMAD.X R21, RZ, RZ, R9, P0 ;  /* 0x000000ffff157224 */ /* 0x000fe200000e0609 */
[----:B------:R-:W-:Y:S01]  /*1330*/  ISETP.NE.AND P0, PT, R22, RZ, PT ;  /* 0x000000ff1600720c */ /* 0x000fe20003f05270 */
[----:B------:R-:W-:Y:S01]  /*1340*/  FFMA R27, R24, R24, R27 ;  /* 0x00000018181b7223 */ /* 0x000fe2000000001b */
[----:B-----5:R-:W-:-:S03]  /*1350*/  FMUL R25, R10, R25 ;  /* 0x000000190a197220 */ /* 0x020fc60000400000 */
[----:B------:R-:W-:Y:S01]  /*1360*/  FFMA R10, R10, R10, R27 ;  /* 0x0000000a0a0a7223 */ /* 0x000fe2000000001b */
[----:B------:R-:W-:-:S07]  /*1370*/  FFMA R16, R16, R25, R23 ;  /* 0x0000001910107223 */ /* 0x000fce0000000017 */
[----:B------:R-:W-:Y:S05]  /*1380*/  @P0 BRA `(.L_x_14) ;  /* 0xfffffffc00100947 */ /* 0x000fea000383ffff */
.L_x_13:
[----:B------:R-:W-:Y:S05]  /*1390*/  BSYNC.RECONVERGENT B1 ;  /* 0x0000000000017941 */ /* 0x000fea0003800200 */
.L_x_12:
[----:B------:R-:W-:-:S13]  /*13a0*/  LOP3.LUT P0, R4, R18, 0x7, RZ, 0xc0, !PT ;  /* 0x0000000712047812 */ /* 0x000fda000780c0ff */
[----:B------:R-:W-:Y:S05]  /*13b0*/  @!P0 BRA `(.L_x_1) ;  /* 0x0000000400008947 */ /* 0x000fea0003800000 */
[----:B------:R-:W-:Y:S01]  /*13c0*/  ISETP.GE.U32.AND P0, PT, R4, 0x4, PT ;  /* 0x000000040400780c */ /* 0x000fe20003f06070 */
[----:B------:R-:W-:Y:S01]  /*13d0*/  BSSY.RECONVERGENT B1, `(.L_x_15) ;  /* 0x0000020000017945 */ /* 0x000fe20003800200 */
[----:B------:R-:W-:-:S11]  /*13e0*/  LOP3.LUT P1, R18, R18, 0x3, RZ, 0xc0, !PT ;  /* 0x0000000312127812 */ /* 0x000fd6000782c0ff */
[----:B------:R-:W-:Y:S05]  /*13f0*/  @!P0 BRA `(.L_x_16) ;  /* 0x0000000000748947 */ /* 0x000fea0003800000 */
[----:B------:R-:W0:Y:S01]  /*1400*/  LDC.64 R8, c[0x0][0x388] ;  /* 0x0000e200ff087b82 */ /* 0x000e220000000a00 */
[----:B------:R-:W-:-:S04]  /*1410*/  IMAD.WIDE.U32 R4, R17, 0x4, R12 ;  /* 0x0000000411047825 */ /* 0x000fc800078e000c */
[C---:B------:R-:W-:Y:S01]  /*1420*/  IMAD.WIDE.U32 R6, R17.reuse, 0x4, R14 ;  /* 0x0000000411067825 */ /* 0x040fe200078e000e */
[----:B------:R-:W2:Y:S04]  /*1430*/  LDG.E.CONSTANT R21, desc[UR6][R4.64] ;  /* 0x0000000604157981 */ /* 0x000ea8000c1e9900 */
[----:B------:R-:W3:Y:S04]  /*1440*/  LDG.E.CONSTANT R20, desc[UR6][R6.64] ;  /* 0x0000000606147981 */ /* 0x000ee8000c1e9900 */
[----:B------:R-:W4:Y:S04]  /*1450*/  LDG.E.CONSTANT R25, desc[UR6][R4.64+0x400] ;  /* 0x0004000604197981 */ /* 0x000f28000c1e9900 */
[----:B------:R-:W5:Y:S04]  /*1460*/  LDG.E.CONSTANT R22, desc[UR6][R6.64+0x400] ;  /* 0x0004000606167981 */ /* 0x000f68000c1e9900 */
[----:B------:R-:W5:Y:S01]  /*1470*/  LDG.E.CONSTANT R23, desc[UR6][R4.64+0x800] ;  /* 0x0008000604177981 */ /* 0x000f62000c1e9900 */
[----:B0-----:R-:W-:-:S03]  /*1480*/  IMAD.WIDE.U32 R8, R17, 0x4, R8 ;  /* 0x0000000411087825 */ /* 0x001fc600078e0008 */
[----:B------:R-:W5:Y:S04]  /*1490*/  LDG.E.CONSTANT R24, desc[UR6][R6.64+0x800] ;  /* 0x0008000606187981 */ /* 0x000f68000c1e9900 */
[----:B------:R-:W5:Y:S04]  /*14a0*/  LDG.E.CONSTANT R27, desc[UR6][R8.64] ;  /* 0x00000006081b7981 */ /* 0x000f68000c1e9900 */
[----:B------:R-:W5:Y:S04]  /*14b0*/  LDG.E.CONSTANT R28, desc[UR6][R8.64+0x400] ;  /* 0x00040006081c7981 */ /* 0x000f68000c1e9900 */
[----:B------:R-:W5:Y:S04]  /*14c0*/  LDG.E.CONSTANT R26, desc[UR6][R4.64+0xc00] ;  /* 0x000c0006041a7981 */ /* 0x000f68000c1e9900 */
[----:B------:R-:W5:Y:S04]  /*14d0*/  LDG.E.CONSTANT R29, desc[UR6][R6.64+0xc00] ;  /* 0x000c0006061d7981 */ /* 0x000f68000c1e9900 */
[----:B------:R-:W5:Y:S04]  /*14e0*/  LDG.E.CONSTANT R4, desc[UR6][R8.64+0x800] ;  /* 0x0008000608047981 */ /* 0x000f68000c1e9900 */
[----:B------:R-:W5:Y:S01]  /*14f0*/  LDG.E.CONSTANT R8, desc[UR6][R8.64+0xc00] ;  /* 0x000c000608087981 */ /* 0x000f62000c1e9900 */
[----:B------:R-:W-:Y:S01]  /*1500*/  IADD3 R17, PT, PT, R17, 0x400, RZ ;  /* 0x0000040011117810 */ /* 0x000fe20007ffe0ff */
[C---:B--2---:R-:W-:Y:S01]  /*1510*/  FFMA R10, R21.reuse, R21, R10 ;  /* 0x00000015150a7223 */ /* 0x044fe2000000000a */
[----:B---3--:R-:W-:-:S03]  /*1520*/  FMUL R20, R21, R20 ;  /* 0x0000001415147220 */ /* 0x008fc60000400000 */
[C---:B----4-:R-:W-:Y:S01]  /*1530*/  FFMA R10, R25.reuse, R25, R10 ;  /* 0x00000019190a7223 */ /* 0x050fe2000000000a */
[----:B-----5:R-:W-:Y:S01]  /*1540*/  FMUL R22, R25, R22 ;  /* 0x0000001619167220 */ /* 0x020fe20000400000 */
[----:B------:R-:W-:Y:S01]  /*1550*/  FMUL R24, R23, R24 ;  /* 0x0000001817187220 */ /* 0x000fe20000400000 */
[----:B------:R-:W-:-:S04]  /*1560*/  FFMA R27, R27, R20, R16 ;  /* 0x000000141b1b7223 */ /* 0x000fc80000000010 */
[----:B------:R-:W-:Y:S01]  /*1570*/  FFMA R27, R28, R22, R27 ;  /* 0x000000161c1b7223 */ /* 0x000fe2000000001b */
[----:B------:R-:W-:Y:S01]  /*1580*/  FFMA R23, R23, R23, R10 ;  /* 0x0000001717177223 */ /* 0x000fe2000000000a */
[----:B------:R-:W-:-:S03]  /*1590*/  FMUL R29, R26, R29 ;  /* 0x0000001d1a1d7220 */ /* 0x000fc60000400000 */
[----:B------:R-:W-:Y:S01]  /*15a0*/  FFMA R10, R26, R26, R23 ;  /* 0x0000001a1a0a7223 */ /* 0x000fe20000000017 */
[----:B------:R-:W-:-:S04]  /*15b0*/  FFMA R27, R4, R24, R27 ;  /* 0x00000018041b7223 */ /* 0x000fc8000000001b */
[----:B------:R-:W-:-:S07]  /*15c0*/  FFMA R16, R8, R29, R27 ;  /* 0x0000001d08107223 */ /* 0x000fce000000001b */
.L_x_16:
[----:B------:R-:W-:Y:S05]  /*15d0*/  BSYNC.RECONVERGENT B1 ;  /* 0x0000000000017941 */ /* 0x000fea0003800200 */
.L_x_15:
[----:B------:R-:W-:Y:S05]  /*15e0*/  @!P1 BRA `(.L_x_1) ;  /* 0x0000000000749947 */ /* 0x000fea0003800000 */
[----:B------:R-:W-:Y:S02]  /*15f0*/  ISETP.NE.AND P1, PT, R18, 0x1, PT ;  /* 0x000000011200780c */ /* 0x000fe40003f25270 */
[----:B------:R-:W-:-:S11]  /*1600*/  LOP3.LUT P0, RZ, R19, 0x100, RZ, 0xc0, !PT ;  /* 0x0000010013ff7812 */ /* 0x000fd6000780c0ff */
[----:B------:R-:W0:Y:S01]  /*1610*/  @P1 LDC.64 R6, c[0x0][0x388] ;  /* 0x0000e200ff061b82 */ /* 0x000e220000000a00 */
[----:B------:R-:W-:-:S04]  /*1620*/  @P1 IMAD.WIDE.U32 R20, R17, 0x4, R12 ;  /* 0x0000000411141825 */ /* 0x000fc800078e000c */
[C---:B------:R-:W-:Y:S01]  /*1630*/  @P1 IMAD.WIDE.U32 R8, R17.reuse, 0x4, R14 ;  /* 0x0000000411081825 */ /* 0x040fe200078e000e */
[----:B------:R-:W2:Y:S02]  /*1640*/  @P1 LDG.E.CONSTANT R25, desc[UR6][R20.64] ;  /* 0x0000000614191981 */ /* 0x000ea4000c1e9900 */
[----:B------:R-:W1:Y:S02]  /*1650*/  @!P0 LDC.64 R4, c[0x0][0x388] ;  /* 0x0000e200ff048b82 */ /* 0x000e640000000a00 */
[----:B------:R-:W2:Y:S04]  /*1660*/  @P1 LDG.E.CONSTANT R24, desc[UR6][R8.64] ;  /* 0x0000000608181981 */ /* 0x000ea8000c1e9900 */
[----:B------:R-:W3:Y:S04]  /*1670*/  @P1 LDG.E.CONSTANT R26, desc[UR6][R20.64+0x400] ;  /* 0x00040006141a1981 */ /* 0x000ee8000c1e9900 */
[----:B------:R-:W3:Y:S01]  /*1680*/  @P1 LDG.E.CONSTANT R29, desc[UR6][R8.64+0x400] ;  /* 0x00040006081d1981 */ /* 0x000ee2000c1e9900 */
[----:B0-----:R-:W-:-:S04]  /*1690*/  @P1 IMAD.WIDE.U32 R6, R17, 0x4, R6 ;  /* 0x0000000411061825 */ /* 0x001fc800078e0006 */
[----:B------:R-:W-:Y:S01]  /*16a0*/  @P1 VIADD R17, R17, 0x200 ;  /* 0x0000020011111836 */ /* 0x000fe20000000000 */
[----:B------:R-:W4:Y:S03]  /*16b0*/  @P1 LDG.E.CONSTANT R27, desc[UR6][R6.64] ;  /* 0x00000006061b1981 */ /* 0x000f26000c1e9900 */
[C---:B------:R-:W-:Y:S01]  /*16c0*/  @!P0 IMAD.WIDE.U32 R18, R17.reuse, 0x4, R12 ;  /* 0x0000000411128825 */ /* 0x040fe200078e000c */
[----:B------:R-:W5:Y:S03]  /*16d0*/  @P1 LDG.E.CONSTANT R28, desc[UR6][R6.64+0x400] ;  /* 0x00040006061c1981 */ /* 0x000f66000c1e9900 */
[C---:B------:R-:W-:Y:S02]  /*16e0*/  @!P0 IMAD.WIDE.U32 R22, R17.reuse, 0x4, R14 ;  /* 0x0000000411168825 */ /* 0x040fe400078e000e */
[----:B------:R-:W5:Y:S02]  /*16f0*/  @!P0 LDG.E.CONSTANT R19, desc[UR6][R18.64] ;  /* 0x0000000612138981 */ /* 0x000f64000c1e9900 */
[----:B-1----:R-:W-:-:S02]  /*1700*/  @!P0 IMAD.WIDE.U32 R4, R17, 0x4, R4 ;  /* 0x0000000411048825 */ /* 0x002fc400078e0004 */
[----:B------:R-:W5:Y:S04]  /*1710*/  @!P0 LDG.E.CONSTANT R22, desc[UR6][R22.64] ;  /* 0x0000000616168981 */ /* 0x000f68000c1e9900 */
[----:B------:R-:W5:Y:S01]  /*1720*/  @!P0 LDG.E.CONSTANT R5, desc[UR6][R4.64] ;  /* 0x0000000604058981 */ /* 0x000f62000c1e9900 */
[C---:B--2---:R-:W-:Y:S01]  /*1730*/  @P1 FMUL R24, R25.reuse, R24 ;  /* 0x0000001819181220 */ /* 0x044fe20000400000 */
[----:B------:R-:W-:Y:S01]  /*1740*/  @P1 FFMA R25, R25, R25, R10 ;  /* 0x0000001919191223 */ /* 0x000fe2000000000a */
[----:B---3--:R-:W-:-:S03]  /*1750*/  @P1 FMUL R29, R26, R29 ;  /* 0x0000001d1a1d1220 */ /* 0x008fc60000400000 */
[----:B------:R-:W-:Y:S01]  /*1760*/  @P1 FFMA R10, R26, R26, R25 ;  /* 0x0000001a1a0a1223 */ /* 0x000fe20000000019 */
[----:B----4-:R-:W-:-:S04]  /*1770*/  @P1 FFMA R27, R27, R24, R16 ;  /* 0x000000181b1b1223 */ /* 0x010fc80000000010 */
[----:B-----5:R-:W-:Y:S01]  /*1780*/  @P1 FFMA R16, R28, R29, R27 ;  /* 0x0000001d1c101223 */ /* 0x020fe2000000001b */
[C---:B------:R-:W-:Y:S01]  /*1790*/  @!P0 FFMA R10, R19.reuse, R19, R10 ;  /* 0x00000013130a8223 */ /* 0x040fe2000000000a */
[----:B------:R-:W-:-:S04]  /*17a0*/  @!P0 FMUL R6, R19, R22 ;  /* 0x0000001613068220 */ /* 0x000fc80000400000 */
[----:B------:R-:W-:-:S07]  /*17b0*/  @!P0 FFMA R16, R5, R6, R16 ;  /* 0x0000000605108223 */ /* 0x000fce0000000010 */
.L_x_1:
[----:B------:R-:W-:Y:S05]  /*17c0*/  BSYNC.RECONVERGENT B0 ;  /* 0x0000000000007941 */ /* 0x000fea0003800200 */
.L_x_0:
[----:B------:R-:W0:Y:S01]  /*17d0*/  SHFL.DOWN PT, R5, R10, 0x10, 0x1f ;  /* 0x0a001f000a057f89 */ /* 0x000e2200000e0000 */
[----:B------:R-:W-:Y:S01]  /*17e0*/  LOP3.LUT P0, RZ, R0, 0x1f, RZ, 0xc0, !PT ;  /* 0x0000001f00ff7812 */ /* 0x000fe2000780c0ff */
[----:B------:R-:W-:Y:S02]  /*17f0*/  BSSY.RECONVERGENT B0, `(.L_x_17) ;  /* 0x0000024000007945 */ /* 0x000fe40003800200 */
[----:B------:R-:W1:Y:S01]  /*1800*/  SHFL.DOWN PT, R7, R16, 0x10, 0x1f ;  /* 0x0a001f0010077f89 */ /* 0x000e6200000e0000 */
[----:B0-----:R-:W-:Y:S01]  /*1810*/  FADD R5, R5, R10 ;  /* 0x0000000a05057221 */ /* 0x001fe20000000000 */
[----:B-1----:R-:W-:-:S04]  /*1820*/  FADD R8, R7, R16 ;  /* 0x0000001007087221 */ /* 0x002fc80000000000 */
[----:B------:R-:W0:Y:S04]  /*1830*/  SHFL.DOWN PT, R4, R5, 0x8, 0x1f ;  /* 0x09001f0005047f89 */ /* 0x000e2800000e0000 */
        /* <DEDUP_REMOVED lines=14> */
[----:B-1----:R-:W-:Y:S01]  /*1920*/  FADD R9, R17, R8 ;  /* 0x0000000811097221 */ /* 0x002fe20000000000 */
[----:B------:R-:W-:Y:S06]  /*1930*/  @P0 BRA `(.L_x_18) ;  /* 0x00000000003c0947 */ /* 0x000fec0003800000 */
[----:B------:R-:W0:Y:S01]  /*1940*/  S2R R7, SR_CgaCtaId ;  /* 0x0000000000077919 */ /* 0x000e220000008800 */
[----:B------:R-:W-:Y:S01]  /*1950*/  MOV R6, 0x400 ;  /* 0x0000040000067802 */ /* 0x000fe20000000f00 */
[----:B------:R-:W-:Y:S03]  /*1960*/  BSSY.RECONVERGENT B1, `(.L_x_19) ;  /* 0x0000006000017945 */ /* 0x000fe60003800200 */
[----:B0-----:R-:W-:-:S07]  /*1970*/  LEA R8, R7, R6, 0x18 ;  /* 0x0000000607087211 */ /* 0x001fce00078ec0ff */
.L_x_20:
[----:B------:R-:W0:Y:S02]  /*1980*/  LDS R4, [R8] ;  /* 0x0000000008047984 */ /* 0x000e240000000800 */
[----:B0-----:R-:W-:-:S05]  /*1990*/  FADD R5, R19, R4 ;  /* 0x0000000413057221 */ /* 0x001fca0000000000 */
[----:B------:R-:W0:Y:S02]  /*19a0*/  ATOMS.CAST.SPIN P0, [R8], R4, R5 ;  /* 0x000000040800758d */ /* 0x000e240001800005 */
[----:B0-----:R-:W-:Y:S05]  /*19b0*/  @!P0 BRA `(.L_x_20) ;  /* 0xfffffffc00f08947 */ /* 0x001fea000383ffff */
[----:B------:R-:W-:Y:S05]  /*19c0*/  BSYNC.RECONVERGENT B1 ;  /* 0x0000000000017941 */ /* 0x000fea0003800200 */
.L_x_19:
[----:B------:R-:W-:-:S04]  /*19d0*/  IADD3 R4, PT, PT, R6, 0x4, RZ ;  /* 0x0000000406047810 */ /* 0x000fc80007ffe0ff */
[----:B------:R-:W-:-:S07]  /*19e0*/  LEA R4, R7, R4, 0x18 ;  /* 0x0000000407047211 */ /* 0x000fce00078ec0ff */
.L_x_21:
[----:B------:R-:W0:Y:S02]  /*19f0*/  LDS R6, [R4] ;  /* 0x0000000004067984 */ /* 0x000e240000000800 */
[----:B0-----:R-:W-:-:S05]  /*1a00*/  FADD R7, R9, R6 ;  /* 0x0000000609077221 */ /* 0x001fca0000000000 */
[----:B------:R-:W0:Y:S02]  /*1a10*/  ATOMS.CAST.SPIN P0, [R4], R6, R7 ;  /* 0x000000060400758d */ /* 0x000e240001800007 */
[----:B0-----:R-:W-:Y:S05]  /*1a20*/  @!P0 BRA `(.L_x_21) ;  /* 0xfffffffc00f08947 */ /* 0x001fea000383ffff */
.L_x_18:
[----:B------:R-:W-:Y:S05]  /*1a30*/  BSYNC.RECONVERGENT B0 ;  /* 0x0000000000007941 */ /* 0x000fea0003800200 */
.L_x_17:
[----:B------:R-:W0:Y:S08]  /*1a40*/  S2UR UR5, SR_CgaCtaId ;  /* 0x00000000000579c3 */ /* 0x000e300000008800 */
[----:B------:R-:W-:Y:S01]  /*1a50*/  BAR.SYNC.DEFER_BLOCKING 0x0 ;  /* 0x0000000000007b1d */ /* 0x000fe20000010000 */
[-C--:B------:R-:W-:Y:S02]  /*1a60*/  I2FP.F32.S32 R7, R11.reuse ;  /* 0x0000000b00077245 */ /* 0x080fe40000201400 */
[----:B------:R-:W-:-:S03]  /*1a70*/  ISETP.GE.AND P3, PT, R0, R11, PT ;  /* 0x0000000b0000720c */ /* 0x000fc60003f66270 */
[----:B------:R-:W-:Y:S01]  /*1a80*/  UMOV UR4, 0x400 ;  /* 0x0000040000047882 */ /* 0x000fe20000000000 */
[----:B------:R-:W1:Y:S01]  /*1a90*/  MUFU.RCP R6, R7 ;  /* 0x0000000700067308 */ /* 0x000e620000001000 */
[----:B0-----:R-:W-:Y:S01]  /*1aa0*/  ULEA UR4, UR5, UR4, 0x18 ;  /* 0x0000000405047291 */ /* 0x001fe2000f8ec0ff */
[----:B-1----:R-:W-:-:S04]  /*1ab0*/  FFMA R5, -R7, R6, 1 ;  /* 0x3f80000007057423 */ /* 0x002fc80000000106 */
[----:B------:R-:W-:-:S04]  /*1ac0*/  FFMA R5, R6, R5, R6 ;  /* 0x0000000506057223 */ /* 0x000fc80000000006 */
[----:B------:R-:W0:Y:S02]  /*1ad0*/  LDS R4, [UR4] ;  /* 0x00000004ff047984 */ /* 0x000e240008000800 */
[----:B0-----:R-:W0:Y:S01]  /*1ae0*/  FCHK P0, R4, R7 ;  /* 0x0000000704007302 */ /* 0x001e220000000000 */
[----:B------:R-:W-:-:S04]  /*1af0*/  FFMA R6, R4, R5, RZ ;  /* 0x0000000504067223 */ /* 0x000fc800000000ff */
[----:B------:R-:W-:-:S04]  /*1b00*/  FFMA R8, -R7, R6, R4 ;  /* 0x0000000607087223 */ /* 0x000fc80000000104 */
[----:B------:R-:W-:Y:S01]  /*1b10*/  FFMA R5, R5, R8, R6 ;  /* 0x0000000805057223 */ /* 0x000fe20000000006 */
[----:B0-----:R-:W-:Y:S06]  /*1b20*/  @!P0 BRA `(.L_x_22) ;  /* 0x0000000000108947 */ /* 0x001fec0003800000 */
[----:B------:R-:W-:Y:S01]  /*1b30*/  IMAD.MOV.U32 R6, RZ, RZ, R4 ;  /* 0x000000ffff067224 */ /* 0x000fe200078e0004 */
[----:B------:R-:W-:Y:S02]  /*1b40*/  MOV R5, R7 ;  /* 0x0000000700057202 */ /* 0x000fe40000000f00 */
[----:B------:R-:W-:-:S07]  /*1b50*/  MOV R8, 0x1b70 ;  /* 0x00001b7000087802 */ /* 0x000fce0000000f00 */
[----:B------:R-:W-:Y:S05]  /*1b60*/  CALL.REL.NOINC `($__internal_2_$__cuda_sm3x_div_rn_noftz_f32_slowpath) ;  /* 0x0000003800c47944 */ /* 0x000fea0003c00000 */
.L_x_22:
[----:B------:R-:W0:Y:S02]  /*1b70*/  LDCU UR4, c[0x0][0x3b8] ;  /* 0x00007700ff0477ac */ /* 0x000e240008000800 */
[----:B0-----:R-:W-:-:S04]  /*1b80*/  FADD R5, R5, UR4 ;  /* 0x0000000405057e21 */ /* 0x001fc80008000000 */
[----:B------:R-:W-:Y:S01]  /*1b90*/  VIADD R6, R5, 0xf3000000 ;  /* 0xf300000005067836 */ /* 0x000fe20000000000 */
[----:B------:R0:W1:Y:S04]  /*1ba0*/  MUFU.RSQ R4, R5 ;  /* 0x0000000500047308 */ /* 0x0000680000001400 */
[----:B------:R-:W-:-:S13]  /*1bb0*/  ISETP.GT.U32.AND P0, PT, R6, 0x727fffff, PT ;  /* 0x727fffff0600780c */ /* 0x000fda0003f04070 */
[----:B01----:R-:W-:Y:S05]  /*1bc0*/  @!P0 BRA `(.L_x_23) ;  /* 0x00000000000c8947 */ /* 0x003fea0003800000 */
[----:B------:R-:W-:-:S07]  /*1bd0*/  MOV R10, 0x1bf0 ;  /* 0x00001bf0000a7802 */ /* 0x000fce0000000f00 */
[----:B------:R-:W-:Y:S05]  /*1be0*/  CALL.REL.NOINC `($__internal_1_$__cuda_sm20_sqrt_rn_f32_slowpath) ;  /* 0x0000003800447944 */ /* 0x000fea0003c00000 */
[----:B------:R-:W-:Y:S05]  /*1bf0*/  BRA `(.L_x_24) ;  /* 0x0000000000107947 */ /* 0x000fea0003800000 */
.L_x_23:
[----:B------:R-:W-:Y:S01]  /*1c00*/  FMUL.FTZ R8, R5, R4 ;  /* 0x0000000405087220 */ /* 0x000fe20000410000 */
[----:B------:R-:W-:-:S03]  /*1c10*/  FMUL.FTZ R4, R4, 0.5 ;  /* 0x3f00000004047820 */ /* 0x000fc60000410000 */
[----:B------:R-:W-:-:S04]  /*1c20*/  FFMA R5, -R8, R8, R5 ;  /* 0x0000000808057223 */ /* 0x000fc80000000105 */
[----:B------:R-:W-:-:S07]  /*1c30*/  FFMA R8, R5, R4, R8 ;  /* 0x0000000405087223 */ /* 0x000fce0000000008 */
.L_x_24:
[----:B------:R-:W-:-:S04]  /*1c40*/  IADD3 R4, PT, PT, R8, 0x1800000, RZ ;  /* 0x0180000008047810 */ /* 0x000fc80007ffe0ff */
[----:B------:R-:W-:-:S04]  /*1c50*/  LOP3.LUT R4, R4, 0x7f800000, RZ, 0xc0, !PT ;  /* 0x7f80000004047812 */ /* 0x000fc800078ec0ff */
[----:B------:R-:W-:-:S13]  /*1c60*/  ISETP.GT.U32.AND P0, PT, R4, 0x1ffffff, PT ;  /* 0x01ffffff0400780c */ /* 0x000fda0003f04070 */
[----:B------:R-:W-:Y:S05]  /*1c70*/  @P0 BRA `(.L_x_25) ;  /* 0x0000000000140947 */ /* 0x000fea0003800000 */
[----:B------:R-:W-:Y:S01]  /*1c80*/  IMAD.MOV.U32 R4, RZ, RZ, R8 ;  /* 0x000000ffff047224 */ /* 0x000fe200078e0008 */
[----:B------:R-:W-:-:S07]  /*1c90*/  MOV R6, 0x1cb0 ;  /* 0x00001cb000067802 */ /* 0x000fce0000000f00 */
[----:B------:R-:W-:Y:S05]  /*1ca0*/  CALL.REL.NOINC `($__internal_0_$__cuda_sm20_rcp_rn_f32_slowpath) ;  /* 0x0000003400407944 */ /* 0x000fea0003c00000 */
[----:B------:R-:W-:Y:S01]  /*1cb0*/  MOV R4, R9 ;  /* 0x0000000900047202 */ /* 0x000fe20000000f00 */
[----:B------:R-:W-:Y:S06]  /*1cc0*/  BRA `(.L_x_26) ;  /* 0x0000000000107947 */ /* 0x000fec0003800000 */
.L_x_25:
[----:B------:R-:W0:Y:S02]  /*1cd0*/  MUFU.RCP R5, R8 ;  /* 0x0000000800057308 */ /* 0x000e240000001000 */
[----:B0-----:R-:W-:-:S04]  /*1ce0*/  FFMA R4, R5, R8, -1 ;  /* 0xbf80000005047423 */ /* 0x001fc80000000008 */
[----:B------:R-:W-:-:S04]  /*1cf0*/  FADD.FTZ R4, -R4, -RZ ;  /* 0x800000ff04047221 */ /* 0x000fc80000010100 */
[----:B------:R-:W-:-:S07]  /*1d00*/  FFMA R4, R5, R4, R5 ;  /* 0x0000000405047223 */ /* 0x000fce0000000005 */
.L_x_26:
[----:B------:R-:W0:Y:S01]  /*1d10*/  S2UR UR5, SR_CgaCtaId ;  /* 0x00000000000579c3 */ /* 0x000e220000008800 */
[----:B------:R-:W-:Y:S01]  /*1d20*/  UMOV UR4, 0x400 ;  /* 0x0000040000047882 */ /* 0x000fe20000000000 */
[----:B------:R-:W-:-:S04]  /*1d30*/  FMUL R7, R7, R8 ;  /* 0x0000000807077220 */ /* 0x000fc80000400000 */
[----:B------:R-:W-:-:S04]  /*1d40*/  FMUL R7, R7, R8 ;  /* 0x0000000807077220 */ /* 0x000fc80000400000 */
[----:B------:R-:W-:-:S04]  /*1d50*/  FMUL R9, R7, R8 ;  /* 0x0000000807097220 */ /* 0x000fc80000400000 */
[----:B------:R-:W1:Y:S01]  /*1d60*/  MUFU.RCP R5, R9 ;  /* 0x0000000900057308 */ /* 0x000e620000001000 */
[----:B0-----:R-:W-:Y:S01]  /*1d70*/  ULEA UR4, UR5, UR4, 0x18 ;  /* 0x0000000405047291 */ /* 0x001fe2000f8ec0ff */
[----:B-1----:R-:W-:-:S08]  /*1d80*/  FFMA R8, -R9, R5, 1 ;  /* 0x3f80000009087423 */ /* 0x002fd00000000105 */
[----:B------:R-:W0:Y:S01]  /*1d90*/  LDS R6, [UR4+0x4] ;  /* 0x00000404ff067984 */ /* 0x000e220008000800 */
[----:B------:R-:W-:Y:S01]  /*1da0*/  FFMA R5, R5, R8, R5 ;  /* 0x0000000805057223 */ /* 0x000fe20000000005 */
[----:B0-----:R-:W0:Y:S03]  /*1db0*/  FCHK P0, R6, R9 ;  /* 0x0000000906007302 */ /* 0x001e260000000000 */
[----:B------:R-:W-:-:S04]  /*1dc0*/  FFMA R8, R6, R5, RZ ;  /* 0x0000000506087223 */ /* 0x000fc800000000ff */
[----:B------:R-:W-:-:S04]  /*1dd0*/  FFMA R7, -R9, R8, R6 ;  /* 0x0000000809077223 */ /* 0x000fc80000000106 */
[----:B------:R-:W-:Y:S01]  /*1de0*/  FFMA R5, R5, R7, R8 ;  /* 0x0000000705057223 */ /* 0x000fe20000000008 */
[----:B0-----:R-:W-:Y:S06]  /*1df0*/  @!P0 BRA `(.L_x_27) ;  /* 0x00000000000c8947 */ /* 0x001fec0003800000 */
[----:B------:R-:W-:Y:S01]  /*1e00*/  IMAD.MOV.U32 R5, RZ, RZ, R9 ;  /* 0x000000ffff057224 */ /* 0x000fe200078e0009 */
[----:B------:R-:W-:-:S07]  /*1e10*/  MOV R8, 0x1e30 ;  /* 0x00001e3000087802 */ /* 0x000fce0000000f00 */
[----:B------:R-:W-:Y:S05]  /*1e20*/  CALL.REL.NOINC `($__internal_2_$__cuda_sm3x_div_rn_noftz_f32_slowpath) ;  /* 0x0000003800147944 */ /* 0x000fea0003c00000 */
.L_x_27:
[----:B------:R-:W-:Y:S04]  /*1e30*/  BSSY.RECONVERGENT B0, `(.L_x_28) ;  /* 0x000016c000007945 */ /* 0x000fe80003800200 */
[----:B------:R-:W-:Y:S05]  /*1e40*/  @P3 BRA `(.L_x_29) ;  /* 0x0000001400a83947 */ /* 0x000fea0003800000 */
[----:B------:R-:W0:Y:S02]  /*1e50*/  LDC.64 R16, c[0x0][0x388] ;  /* 0x0000e200ff107b82 */ /* 0x000e240000000a00 */
[----:B0-----:R-:W-:-:S04]  /*1e60*/  ISETP.NE.U32.AND P0, PT, R16, RZ, PT ;  /* 0x000000ff1000720c */ /* 0x001fc80003f05070 */
[----:B------:R-:W-:-:S13]  /*1e70*/  ISETP.NE.AND.EX P0, PT, R17, RZ, PT, P0 ;  /* 0x000000ff1100720c */ /* 0x000fda0003f05300 */
[----:B------:R-:W-:Y:S05]  /*1e80*/  @P0 BRA `(.L_x_30) ;  /* 0x0000000c00d00947 */ /* 0x000fea0003800000 */
[----:B------:R-:W0:Y:S01]  /*1e90*/  LDC R16, c[0x0][0x3b4] ;  /* 0x0000ed00ff107b82 */ /* 0x000e220000000800 */
[----:B------:R-:W-:Y:S01]  /*1ea0*/  LOP3.LUT R7, RZ, R0, RZ, 0x33, !PT ;  /* 0x00000000ff077212 */ /* 0x000fe200078e33ff */
[----:B------:R-:W-:Y:S01]  /*1eb0*/  BSSY.RECONVERGENT B1, `(.L_x_31) ;  /* 0x000002e000017945 */ /* 0x000fe20003800200 */
[----:B------:R-:W-:Y:S02]  /*1ec0*/  IMAD.MOV.U32 R17, RZ, RZ, R0 ;  /* 0x000000ffff117224 */ /* 0x000fe400078e0000 */
[----:B0-----:R-:W-:-:S04]  /*1ed0*/  IADD3 R8, PT, PT, R7, R16, RZ ;  /* 0x0000001007087210 */ /* 0x001fc80007ffe0ff */
[C---:B------:R-:W-:Y:S02]  /*1ee0*/  LOP3.LUT R6, R8.reuse, 0x300, RZ, 0xc0, !PT ;  /* 0x0000030008067812 */ /* 0x040fe400078ec0ff */
[----:B------:R-:W-:Y:S02]  /*1ef0*/  ISETP.GE.U32.AND P0, PT, R8, 0x300, PT ;  /* 0x000003000800780c */ /* 0x000fe40003f06070 */
[----:B------:R-:W-:-:S13]  /*1f00*/  ISETP.NE.AND P1, PT, R6, 0x300, PT ;  /* 0x000003000600780c */ /* 0x000fda0003f25270 */
[----:B------:R-:W-:Y:S05]  /*1f10*/  @!P1 BRA `(.L_x_32) ;  /* 0x00000000009c9947 */ /* 0x000fea0003800000 */
[----:B------:R-:W0:Y:S01]  /*1f20*/  LDCU.128 UR8, c[0x0][0x390] ;  /* 0x00007200ff0877ac */ /* 0x000e220008000c00 */
[C---:B------:R-:W-:Y:S02]  /*1f30*/  IADD3 R11, P1, PT, R3.reuse, R0, RZ ;  /* 0x00000000030b7210 */ /* 0x040fe40007f3e0ff */
[C-C-:B------:R-:W-:Y:S01]  /*1f40*/  SHF.L.U64.HI R7, R3.reuse, 0x2, R2.reuse ;  /* 0x0000000203077819 */ /* 0x140fe20000010202 */
[----:B------:R-:W1:Y:S01]  /*1f50*/  LDCU.64 UR4, c[0x0][0x380] ;  /* 0x00007000ff0477ac */ /* 0x000e620008000a00 */
[----:B------:R-:W-:Y:S01]  /*1f60*/  SHF.L.U32 R6, R3, 0x2, RZ ;  /* 0x0000000203067819 */ /* 0x000fe200000006ff */
[----:B------:R-:W-:Y:S01]  /*1f70*/  IMAD.X R10, RZ, RZ, R2, P1 ;  /* 0x000000ffff0a7224 */ /* 0x000fe200008e0602 */
[----:B------:R-:W-:-:S03]  /*1f80*/  LEA.HI R17, R8, 0x1, RZ, 0x18 ;  /* 0x0000000108117811 */ /* 0x000fc600078fc0ff */
[----:B------:R-:W-:Y:S01]  /*1f90*/  IMAD.WIDE.U32 R6, R0, 0x4, R6 ;  /* 0x0000000400067825 */ /* 0x000fe200078e0006 */
[C---:B------:R-:W-:Y:S02]  /*1fa0*/  SHF.L.U32 R18, R17.reuse, 0x8, RZ ;  /* 0x0000000811127819 */ /* 0x040fe400000006ff */
[----:B------:R-:W-:Y:S02]  /*1fb0*/  LOP3.LUT R17, R17, 0x3, RZ, 0xc0, !PT ;  /* 0x0000000311117812 */ /* 0x000fe400078ec0ff */
[----:B------:R-:W-:Y:S02]  /*1fc0*/  LOP3.LUT R21, R18, 0x300, RZ, 0xc0, !PT ;  /* 0x0000030012157812 */ /* 0x000fe400078ec0ff */
[C---:B0-----:R-:W-:Y:S01]  /*1fd0*/  LEA R8, P2, R11.reuse, UR10, 0x2 ;  /* 0x0000000a0b087c11 */ /* 0x041fe2000f8410ff */
[----:B------:R-:W-:Y:S01]  /*1fe0*/  IMAD.MOV R20, RZ, RZ, -R17 ;  /* 0x000000ffff147224 */ /* 0x000fe200078e0a11 */
[----:B------:R-:W-:Y:S02]  /*1ff0*/  IADD3 R17, PT, PT, R0, R21, RZ ;  /* 0x0000001500117210 */ /* 0x000fe40007ffe0ff */
[----:B------:R-:W-:-:S02]  /*2000*/  LEA.HI.X R11, R11, UR11, R10, 0x2, P2 ;  /* 0x0000000b0b0b7c11 */ /* 0x000fc400090f140a */
[C---:B------:R-:W-:Y:S02]  /*2010*/  IADD3 R10, P1, PT, R6.reuse, UR8, RZ ;  /* 0x00000008060a7c10 */ /* 0x040fe4000ff3e0ff */
[----:B-1----:R-:W-:Y:S02]  /*2020*/  IADD3 R9, P2, PT, R6, UR4, RZ ;  /* 0x0000000406097c10 */ /* 0x002fe4000ff5e0ff */
[C---:B------:R-:W-:Y:S02]  /*2030*/  IADD3.X R19, PT, PT, R7.reuse, UR9, RZ, P1, !PT ;  /* 0x0000000907137c10 */ /* 0x040fe40008ffe4ff */
[----:B------:R-:W-:-:S09]  /*2040*/  IADD3.X R18, PT, PT, R7, UR5, RZ, P2, !PT ;  /* 0x0000000507127c10 */ /* 0x000fd200097fe4ff */
.L_x_33:
[----:B0-----:R-:W-:Y:S01]  /*2050*/  IMAD.MOV.U32 R6, RZ, RZ, R9 ;  /* 0x000000ffff067224 */ /* 0x001fe200078e0009 */
[----:B------:R-:W-:-:S05]  /*2060*/  MOV R7, R18 ;  /* 0x0000001200077202 */ /* 0x000fca0000000f00 */
[----:B------:R0:W2:Y:S02]  /*2070*/  LDG.E.CONSTANT R22, desc[UR6][R6.64] ;  /* 0x0000000606167981 */ /* 0x0000a4000c1e9900 */
[----:B0-----:R-:W-:Y:S01]  /*2080*/  IMAD.MOV.U32 R6, RZ, RZ, R10 ;  /* 0x000000ffff067224 */ /* 0x001fe200078e000a */
[----:B------:R-:W-:-:S05]  /*2090*/  MOV R7, R19 ;  /* 0x0000001300077202 */ /* 0x000fca0000000f00 */
[----:B------:R0:W3:Y:S01]  /*20a0*/  LDG.E.CONSTANT R21, desc[UR6][R6.64] ;  /* 0x0000000606157981 */ /* 0x0000e2000c1e9900 */
[----:B------:R-:W-:Y:S02]  /*20b0*/  IADD3 R20, PT, PT, R20, 0x1, RZ ;  /* 0x0000000114147810 */ /* 0x000fe40007ffe0ff */
[----:B------:R-:W-:Y:S02]  /*20c0*/  IADD3 R10, P3, PT, R10, 0x400, RZ ;  /* 0x000004000a0a7810 */ /* 0x000fe40007f7e0ff */
[----:B------:R-:W-:Y:S02]  /*20d0*/  ISETP.NE.AND P1, PT, R20, RZ, PT ;  /* 0x000000ff1400720c */ /* 0x000fe40003f25270 */
[----:B------:R-:W-:Y:S02]  /*20e0*/  IADD3 R9, P4, PT, R9, 0x400, RZ ;  /* 0x0000040009097810 */ /* 0x000fe40007f9e0ff */
[----:B------:R-:W-:Y:S01]  /*20f0*/  IADD3.X R19, PT, PT, RZ, R19, RZ, P3, !PT ;  /* 0x00000013ff137210 */ /* 0x000fe20001ffe4ff */
[----:B0-----:R-:W-:Y:S01]  /*2100*/  IMAD.MOV.U32 R6, RZ, RZ, R8 ;  /* 0x000000ffff067224 */ /* 0x001fe200078e0008 */
[----:B------:R-:W-:-:S02]  /*2110*/  MOV R7, R11 ;  /* 0x0000000b00077202 */ /* 0x000fc40000000f00 */
[----:B------:R-:W-:Y:S02]  /*2120*/  IADD3 R8, P2, PT, R8, 0x400, RZ ;  /* 0x0000040008087810 */ /* 0x000fe40007f5e0ff */
[----:B------:R-:W-:-:S03]  /*2130*/  IADD3.X R18, PT, PT, RZ, R18, RZ, P4, !PT ;  /* 0x00000012ff127210 */ /* 0x000fc600027fe4ff */
[----:B------:R-:W-:Y:S02]  /*2140*/  IMAD.X R11, RZ, RZ, R11, P2 ;  /* 0x000000ffff0b7224 */ /* 0x000fe400010e060b */
[----:B--2---:R-:W-:-:S04]  /*2150*/  FMUL R22, R22, R5 ;  /* 0x0000000516167220 */ /* 0x004fc80000400000 */
[----:B---3--:R-:W-:-:S05]  /*2160*/  FFMA R21, R21, R4, -R22 ;  /* 0x0000000415157223 */ /* 0x008fca0000000816 */
[----:B------:R0:W-:Y:S01]  /*2170*/  STG.E desc[UR6][R6.64], R21 ;  /* 0x0000001506007986 */ /* 0x0001e2000c101906 */
[----:B------:R-:W-:Y:S05]  /*2180*/  @P1 BRA `(.L_x_33) ;  /* 0xfffffffc00b01947 */ /* 0x000fea000383ffff */
.L_x_32:
[----:B------:R-:W-:Y:S05]  /*2190*/  BSYNC.RECONVERGENT B1 ;  /* 0x0000000000017941 */ /* 0x000fea0003800200 */
.L_x_31:
[----:B------:R-:W-:Y:S05]  /*21a0*/  @!P0 BRA `(.L_x_29) ;  /* 0x0000001000d08947 */ /* 0x000fea0003800000 */
[----:B------:R-:W1:Y:S01]  /*21b0*/  LDCU.128 UR8, c[0x0][0x390] ;  /* 0x00007200ff0877ac */ /* 0x000e620008000c00 */
[C---:B0-----:R-:W-:Y:S01]  /*21c0*/  SHF.L.U64.HI R7, R3.reuse, 0x2, R2 ;  /* 0x0000000203077819 */ /* 0x041fe20000010202 */
[C---:B------:R-:W-:Y:S01]  /*21d0*/  IMAD.SHL.U32 R6, R3.reuse, 0x4, RZ ;  /* 0x0000000403067824 */ /* 0x040fe200078e00ff */
[----:B------:R-:W-:Y:S01]  /*21e0*/  IADD3 R9, P0, PT, R3, R17, RZ ;  /* 0x0000001103097210 */ /* 0x000fe20007f1e0ff */
[----:B------:R-:W0:Y:S01]  /*21f0*/  LDCU.64 UR4, c[0x0][0x380] ;  /* 0x00007000ff0477ac */ /* 0x000e220008000a00 */
[----:B------:R-:W-:Y:S01]  /*2200*/  BSSY.RECONVERGENT B1, `(.L_x_34) ;  /* 0x000006e000017945 */ /* 0x000fe20003800200 */
[----:B------:R-:W-:Y:S01]  /*2210*/  IMAD.WIDE.U32 R6, R17, 0x4, R6 ;  /* 0x0000000411067825 */ /* 0x000fe200078e0006 */
[----:B------:R-:W-:Y:S02]  /*2220*/  IADD3.X R10, PT, PT, RZ, R2, RZ, P0, !PT ;  /* 0x00000002ff0a7210 */ /* 0x000fe400007fe4ff */
[----:B------:R-:W-:-:S04]  /*2230*/  IADD3 R11, P0, PT, R6, 0x800, RZ ;  /* 0x00000800060b7810 */ /* 0x000fc80007f1e0ff */
[----:B------:R-:W-:Y:S01]  /*2240*/  IADD3.X R18, PT, PT, RZ, R7, RZ, P0, !PT ;  /* 0x00000007ff127210 */ /* 0x000fe200007fe4ff */
[----:B------:R-:W-:Y:S01]  /*2250*/  IMAD.IADD R7, R16, 0x1, -R17 ;  /* 0x0000000110077824 */ /* 0x000fe200078e0a11 */
[----:B-1----:R-:W-:-:S04]  /*2260*/  LEA R8, P1, R9, UR10, 0x2 ;  /* 0x0000000a09087c11 */ /* 0x002fc8000f8210ff */
[----:B------:R-:W-:Y:S02]  /*2270*/  LEA.HI.X R9, R9, UR11, R10, 0x2, P1 ;  /* 0x0000000b09097c11 */ /* 0x000fe400088f140a */
[----:B------:R-:W-:Y:S02]  /*2280*/  ISETP.GT.AND P1, PT, R7, 0xc00, PT ;  /* 0x00000c000700780c */ /* 0x000fe40003f24270 */
[C---:B0-----:R-:W-:Y:S02]  /*2290*/  IADD3 R6, P0, PT, R11.reuse, UR4, RZ ;  /* 0x000000040b067c10 */ /* 0x041fe4000ff1e0ff */
[----:B------:R-:W-:Y:S02]  /*22a0*/  IADD3 R10, P2, PT, R11, UR8, RZ ;  /* 0x000000080b0a7c10 */ /* 0x000fe4000ff5e0ff */
[----:B------:R-:W-:Y:S02]  /*22b0*/  IADD3 R8, P3, PT, R8, 0x800, RZ ;  /* 0x0000080008087810 */ /* 0x000fe40007f7e0ff */
[----:B------:R-:W-:-:S02]  /*22c0*/  IADD3.X R7, PT, PT, R18, UR5, RZ, P0, !PT ;  /* 0x0000000512077c10 */ /* 0x000fc400087fe4ff */
[----:B------:R-:W-:Y:S02]  /*22d0*/  IADD3.X R11, PT, PT, R18, UR9, RZ, P2, !PT ;  /* 0x00000009120b7c10 */ /* 0x000fe400097fe4ff */
[----:B------:R-:W-:Y:S02]  /*22e0*/  IADD3.X R9, PT, PT, RZ, R9, RZ, P3, !PT ;  /* 0x00000009ff097210 */ /* 0x000fe40001ffe4ff */
[----:B------:R-:W-:Y:S01]  /*22f0*/  PLOP3.LUT P0, PT, PT, PT, PT, 0x80, 0x8 ;  /* 0x000000000008781c */ /* 0x000fe20003f0f070 */
[----:B------:R-:W-:-:S12]  /*2300*/  @!P1 BRA `(.L_x_35) ;  /* 0x0000000400749947 */ /* 0x000fd80003800000 */
[----:B------:R-:W-:Y:S02]  /*2310*/  PLOP3.LUT P0, PT, PT, PT, PT, 0x8, 0x80 ;  /* 0x000000000080781c */ /* 0x000fe40003f0e170 */
[----:B------:R-:W-:-:S11]  /*2320*/  IADD3 R18, PT, PT, R16, -0xc00, RZ ;  /* 0xfffff40010127810 */ /* 0x000fd60007ffe0ff */
.L_x_36:
        /* <DEDUP_REMOVED lines=8> */
[----:B--2---:R-:W-:-:S04]  /*23b0*/  FMUL R24, R24, R5 ;  /* 0x0000000518187220 */ /* 0x004fc80000400000 */
[----:B---3--:R-:W-:Y:S02]  /*23c0*/  FFMA R25, R23, R4, -R24 ;  /* 0x0000000417197223 */ /* 0x008fe40000000818 */
[----:B------:R-:W2:Y:S01]  /*23d0*/  LDG.E.CONSTANT R24, desc[UR6][R6.64+0x800] ;  /* 0x0008000606187981 */ /* 0x000ea2000c1e9900 */
[----:B----4-:R-:W-:-:S03]  /*23e0*/  FMUL R26, R26, R5 ;  /* 0x000000051a1a7220 */ /* 0x010fc60000400000 */
[----:B------:R-:W3:Y:S01]  /*23f0*/  LDG.E.CONSTANT R23, desc[UR6][R10.64+0x800] ;  /* 0x000800060a177981 */ /* 0x000ee2000c1e9900 */
[-C--:B-----5:R-:W-:Y:S01]  /*2400*/  FFMA R27, R27, R4.reuse, -R26 ;  /* 0x000000041b1b7223 */ /* 0x0a0fe2000000081a */
[-C--:B------:R-:W-:Y:S02]  /*2410*/  FMUL R26, R22, R5.reuse ;  /* 0x00000005161a7220 */ /* 0x080fe40000400000 */
[----:B------:R-:W4:Y:S02]  /*2420*/  LDG.E.CONSTANT R22, desc[UR6][R6.64+0xc00] ;  /* 0x000c000606167981 */ /* 0x000f24000c1e9900 */
[----:B------:R-:W-:Y:S02]  /*2430*/  FFMA R29, R21, R4, -R26 ;  /* 0x00000004151d7223 */ /* 0x000fe4000000081a */
[----:B------:R-:W5:Y:S01]  /*2440*/  LDG.E.CONSTANT R21, desc[UR6][R10.64+0xc00] ;  /* 0x000c00060a157981 */ /* 0x000f62000c1e9900 */
[----:B------:R-:W-:-:S03]  /*2450*/  FMUL R20, R20, R5 ;  /* 0x0000000514147220 */ /* 0x000fc60000400000 */
[----:B------:R-:W5:Y:S01]  /*2460*/  LDG.E.CONSTANT R26, desc[UR6][R6.64+0x1000] ;  /* 0x00100006061a7981 */ /* 0x000f62000c1e9900 */
[----:B------:R-:W-:-:S03]  /*2470*/  FFMA R28, R19, R4, -R20 ;  /* 0x00000004131c7223 */ /* 0x000fc60000000814 */
[----:B------:R-:W5:Y:S04]  /*2480*/  LDG.E.CONSTANT R19, desc[UR6][R10.64+0x1000] ;  /* 0x001000060a137981 */ /* 0x000f68000c1e9900 */
[----:B------:R-:W5:Y:S04]  /*2490*/  LDG.E.CONSTANT R20, desc[UR6][R6.64+0x1400] ;  /* 0x0014000606147981 */ /* 0x000f68000c1e9900 */
[----:B------:R3:W-:Y:S04]  /*24a0*/  STG.E desc[UR6][R8.64+-0x400], R27 ;  /* 0xfffc001b08007986 */ /* 0x0007e8000c101906 */
[----:B------:R5:W-:Y:S04]  /*24b0*/  STG.E desc[UR6][R8.64+-0x800], R25 ;  /* 0xfff8001908007986 */ /* 0x000be8000c101906 */
[----:B------:R0:W-:Y:S01]  /*24c0*/  STG.E desc[UR6][R8.64], R29 ;  /* 0x0000001d08007986 */ /* 0x0001e2000c101906 */
[----:B--2---:R-:W-:-:S04]  /*24d0*/  FMUL R24, R24, R5 ;  /* 0x0000000518187220 */ /* 0x004fc80000400000 */
[----:B---3--:R-:W-:Y:S02]  /*24e0*/  FFMA R27, R23, R4, -R24 ;  /* 0x00000004171b7223 */ /* 0x008fe40000000818 */
[----:B------:R-:W2:Y:S01]  /*24f0*/  LDG.E.CONSTANT R23, desc[UR6][R10.64+0x1400] ;  /* 0x001400060a177981 */ /* 0x000ea2000c1e9900 */
[----:B----4-:R-:W-:-:S03]  /*2500*/  FMUL R24, R22, R5 ;  /* 0x0000000516187220 */ /* 0x010fc60000400000 */
[----:B------:R-:W3:Y:S01]  /*2510*/  LDG.E.CONSTANT R22, desc[UR6][R6.64+0x1800] ;  /* 0x0018000606167981 */ /* 0x000ee2000c1e9900 */
[----:B-----5:R-:W-:-:S03]  /*2520*/  FFMA R25, R21, R4, -R24 ;  /* 0x0000000415197223 */ /* 0x020fc60000000818 */
[----:B------:R-:W4:Y:S01]  /*2530*/  LDG.E.CONSTANT R21, desc[UR6][R10.64+0x1800] ;  /* 0x001800060a157981 */ /* 0x000f22000c1e9900 */
[----:B------:R-:W-:-:S03]  /*2540*/  FMUL R26, R26, R5 ;  /* 0x000000051a1a7220 */ /* 0x000fc60000400000 */
[----:B------:R-:W5:Y:S01]  /*2550*/  LDG.E.CONSTANT R24, desc[UR6][R6.64+0x1c00] ;  /* 0x001c000606187981 */ /* 0x000f62000c1e9900 */
[----:B0-----:R-:W-:-:S03]  /*2560*/  FFMA R29, R19, R4, -R26 ;  /* 0x00000004131d7223 */ /* 0x001fc6000000081a */
[----:B------:R-:W5:Y:S01]  /*2570*/  LDG.E.CONSTANT R19, desc[UR6][R10.64+0x1c00] ;  /* 0x001c00060a137981 */ /* 0x000f62000c1e9900 */
[----:B------:R-:W-:-:S03]  /*2580*/  FMUL R20, R20, R5 ;  /* 0x0000000514147220 */ /* 0x000fc60000400000 */
[----:B------:R-:W-:Y:S04]  /*2590*/  STG.E desc[UR6][R8.64+0x400], R28 ;  /* 0x0004001c08007986 */ /* 0x000fe8000c101906 */
[----:B------:R0:W-:Y:S04]  /*25a0*/  STG.E desc[UR6][R8.64+0x800], R27 ;  /* 0x0008001b08007986 */ /* 0x0001e8000c101906 */
[----:B------:R1:W-:Y:S04]  /*25b0*/  STG.E desc[UR6][R8.64+0xc00], R25 ;  /* 0x000c001908007986 */ /* 0x0003e8000c101906 */
[----:B0-----:R-:W5:Y:S01]  /*25c0*/  LDG.E.CONSTANT R27, desc[UR6][R10.64+0x2400] ;  /* 0x002400060a1b7981 */ /* 0x001f62000c1e9900 */
[----:B--2---:R-:W-:-:S03]  /*25d0*/  FFMA R26, R23, R4, -R20 ;  /* 0x00000004171a7223 */ /* 0x004fc60000000814 */
[----:B------:R-:W2:Y:S04]  /*25e0*/  LDG.E.CONSTANT R20, desc[UR6][R6.64+0x2000] ;  /* 0x0020000606147981 */ /* 0x000ea8000c1e9900 */
[----:B------:R-:W2:Y:S01]  /*25f0*/  LDG.E.CONSTANT R23, desc[UR6][R10.64+0x2000] ;  /* 0x002000060a177981 */ /* 0x000ea2000c1e9900 */
[----:B---3--:R-:W-:-:S03]  /*2600*/  FMUL R28, R22, R5 ;  /* 0x00000005161c7220 */ /* 0x008fc60000400000 */
[----:B------:R-:W3:Y:S01]  /*2610*/  LDG.E.CONSTANT R22, desc[UR6][R6.64+0x2400] ;  /* 0x0024000606167981 */ /* 0x000ee2000c1e9900 */
[-C--:B----4-:R-:W-:Y:S01]  /*2620*/  FFMA R21, R21, R4.reuse, -R28 ;  /* 0x0000000415157223 */ /* 0x090fe2000000081c */
[-C--:B-----5:R-:W-:Y:S02]  /*2630*/  FMUL R28, R24, R5.reuse ;  /* 0x00000005181c7220 */ /* 0x0a0fe40000400000 */
[----:B------:R-:W4:Y:S02]  /*2640*/  LDG.E.CONSTANT R24, desc[UR6][R6.64+0x2800] ;  /* 0x0028000606187981 */ /* 0x000f24000c1e9900 */
[----:B-1----:R-:W-:Y:S02]  /*2650*/  FFMA R25, R19, R4, -R28 ;  /* 0x0000000413197223 */ /* 0x002fe4000000081c */
[----:B------:R-:W5:Y:S04]  /*2660*/  LDG.E.CONSTANT R19, desc[UR6][R10.64+0x2800] ;  /* 0x002800060a137981 */ /* 0x000f68000c1e9900 */
[----:B------:R-:W-:Y:S04]  /*2670*/  STG.E desc[UR6][R8.64+0x1000], R29 ;  /* 0x0010001d08007986 */ /* 0x000fe8000c101906 */
[----:B------:R0:W-:Y:S04]  /*2680*/  STG.E desc[UR6][R8.64+0x1800], R21 ;  /* 0x0018001508007986 */ /* 0x0001e8000c101906 */
[----:B------:R1:W-:Y:S04]  /*2690*/  STG.E desc[UR6][R8.64+0x1400], R26 ;  /* 0x0014001a08007986 */ /* 0x0003e8000c101906 */
[----:B0-----:R-:W5:Y:S04]  /*26a0*/  LDG.E.CONSTANT R21, desc[UR6][R10.64+0x3400] ;  /* 0x003400060a157981 */ /* 0x001f68000c1e9900 */
[----:B-1----:R-:W5:Y:S01]  /*26b0*/  LDG.E.CONSTANT R26, desc[UR6][R6.64+0x3000] ;  /* 0x00300006061a7981 */ /* 0x002f62000c1e9900 */
[----:B--2---:R-:W-:-:S04]  /*26c0*/  FMUL R20, R20, R5 ;  /* 0x0000000514147220 */ /* 0x004fc80000400000 */
[----:B------:R-:W-:Y:S02]  /*26d0*/  FFMA R29, R23, R4, -R20 ;  /* 0x00000004171d7223 */ /* 0x000fe40000000814 */
[----:B------:R-:W2:Y:S01]  /*26e0*/  LDG.E.CONSTANT R20, desc[UR6][R6.64+0x3400] ;  /* 0x0034000606147981 */ /* 0x000ea2000c1e9900 */
[----:B---3--:R-:W-:-:S03]  /*26f0*/  FMUL R22, R22, R5 ;  /* 0x0000000516167220 */ /* 0x008fc60000400000 */
[----:B------:R-:W3:Y:S01]  /*2700*/  LDG.E.CONSTANT R23, desc[UR6][R10.64+0x3000] ;  /* 0x003000060a177981 */ /* 0x000ee2000c1e9900 */
[----:B------:R-:W-:-:S03]  /*2710*/  FFMA R27, R27, R4, -R22 ;  /* 0x000000041b1b7223 */ /* 0x000fc60000000816 */
[----:B------:R0:W3:Y:S01]  /*2720*/  LDG.E.CONSTANT R22, desc[UR6][R6.64+0x2c00] ;  /* 0x002c000606167981 */ /* 0x0000e2000c1e9900 */
[----:B----4-:R-:W-:-:S04]  /*2730*/  FMUL R24, R24, R5 ;  /* 0x0000000518187220 */ /* 0x010fc80000400000 */
[----:B-----5:R-:W-:Y:S02]  /*2740*/  FFMA R19, R19, R4, -R24 ;  /* 0x0000000413137223 */ /* 0x020fe40000000818 */
[----:B------:R1:W4:Y:S01]  /*2750*/  LDG.E.CONSTANT R24, desc[UR6][R10.64+0x2c00] ;  /* 0x002c00060a187981 */ /* 0x000322000c1e9900 */
[----:B------:R-:W-:-:S05]  /*2760*/  VIADD R17, R17, 0x1000 ;  /* 0x0000100011117836 */ /* 0x000fca0000000000 */
[----:B------:R-:W-:Y:S01]  /*2770*/  ISETP.GE.AND P1, PT, R17, R18, PT ;  /* 0x000000121100720c */ /* 0x000fe20003f26270 */
[----:B------:R3:W-:Y:S01]  /*2780*/  STG.E desc[UR6][R8.64+0x1c00], R25 ;  /* 0x001c001908007986 */ /* 0x0007e2000c101906 */
[----:B0-----:R-:W-:-:S03]  /*2790*/  IADD3 R6, P2, PT, R6, 0x4000, RZ ;  /* 0x0000400006067810 */ /* 0x001fc60007f5e0ff */
[----:B------:R0:W-:Y:S01]  /*27a0*/  STG.E desc[UR6][R8.64+0x2800], R19 ;  /* 0x0028001308007986 */ /* 0x0001e2000c101906 */
[----:B-1----:R-:W-:Y:S01]  /*27b0*/  IADD3 R10, P3, PT, R10, 0x4000, RZ ;  /* 0x000040000a0a7810 */ /* 0x002fe20007f7e0ff */
[----:B------:R-:W-:Y:S02]  /*27c0*/  FMUL R26, R26, R5 ;  /* 0x000000051a1a7220 */ /* 0x000fe40000400000 */
[----:B------:R-:W-:Y:S01]  /*27d0*/  STG.E desc[UR6][R8.64+0x2000], R29 ;  /* 0x0020001d08007986 */ /* 0x000fe2000c101906 */
[----:B------:R-:W-:Y:S02]  /*27e0*/  IADD3.X R7, PT, PT, RZ, R7, RZ, P2, !PT ;  /* 0x00000007ff077210 */ /* 0x000fe400017fe4ff */
[----:B------:R-:W-:Y:S01]  /*27f0*/  IADD3.X R11, PT, PT, RZ, R11, RZ, P3, !PT ;  /* 0x0000000bff0b7210 */ /* 0x000fe20001ffe4ff */
[----:B------:R-:W-:Y:S01]  /*2800*/  STG.E desc[UR6][R8.64+0x2400], R27 ;  /* 0x0024001b08007986 */ /* 0x000fe2000c101906 */
[----:B--2---:R-:W-:-:S04]  /*2810*/  FMUL R20, R20, R5 ;  /* 0x0000000514147220 */ /* 0x004fc80000400000 */
[-C--:B------:R-:W-:Y:S01]  /*2820*/  FFMA R21, R21, R4.reuse, -R20 ;  /* 0x0000000415157223 */ /* 0x080fe20000000814 */
[----:B------:R-:W-:Y:S01]  /*2830*/  IADD3 R20, P4, PT, R8, 0x4000, RZ ;  /* 0x0000400008147810 */ /* 0x000fe20007f9e0ff */
[----:B---3--:R-:W-:Y:S01]  /*2840*/  FMUL R25, R22, R5 ;  /* 0x0000000516197220 */ /* 0x008fe20000400000 */
[----:B------:R-:W-:-:S03]  /*2850*/  FFMA R23, R23, R4, -R26 ;  /* 0x0000000417177223 */ /* 0x000fc6000000081a */
[----:B0-----:R-:W-:Y:S01]  /*2860*/  IMAD.X R19, RZ, RZ, R9, P4 ;  /* 0x000000ffff137224 */ /* 0x001fe200020e0609 */
[----:B------:R-:W-:Y:S01]  /*2870*/  STG.E desc[UR6][R8.64+0x3400], R21 ;  /* 0x0034001508007986 */ /* 0x000fe2000c101906 */
[----:B----4-:R-:W-:-:S03]  /*2880*/  FFMA R25, R24, R4, -R25 ;  /* 0x0000000418197223 */ /* 0x010fc60000000819 */
[----:B------:R-:W-:Y:S04]  /*2890*/  STG.E desc[UR6][R8.64+0x3000], R23 ;  /* 0x0030001708007986 */ /* 0x000fe8000c101906 */
[----:B------:R0:W-:Y:S02]  /*28a0*/  STG.E desc[UR6][R8.64+0x2c00], R25 ;  /* 0x002c001908007986 */ /* 0x0001e4000c101906 */
[----:B0-----:R-:W-:Y:S02]  /*28b0*/  MOV R8, R20 ;  /* 0x0000001400087202 */ /* 0x001fe40000000f00 */
[----:B------:R-:W-:Y:S01]  /*28c0*/  MOV R9, R19 ;  /* 0x0000001300097202 */ /* 0x000fe20000000f00 */
[----:B------:R-:W-:Y:S06]  /*28d0*/  @!P1 BRA `(.L_x_36) ;  /* 0xfffffff800949947 */ /* 0x000fec000383ffff */
.L_x_35:
[----:B------:R-:W-:Y:S05]  /*28e0*/  BSYNC.RECONVERGENT B1 ;  /* 0x0000000000017941 */ /* 0x000fea0003800200 */
.L_x_34:
[----:B------:R-:W-:Y:S01]  /*28f0*/  IMAD.IADD R18, R16, 0x1, -R17 ;  /* 0x0000000110127824 */ /* 0x000fe200078e0a11 */
[----:B------:R-:W-:Y:S04]  /*2900*/  BSSY.RECONVERGENT B1, `(.L_x_37) ;  /* 0x0000035000017945 */ /* 0x000fe80003800200 */
[----:B------:R-:W-:-:S13]  /*2910*/  ISETP.GT.AND P1, PT, R18, 0x400, PT ;  /* 0x000004001200780c */ /* 0x000fda0003f24270 */
[----:B------:R-:W-:Y:S05]  /*2920*/  @!P1 BRA `(.L_x_38) ;  /* 0x0000000000c89947 */ /* 0x000fea0003800000 */
[----:B------:R-:W2:Y:S04]  /*2930*/  LDG.E.CONSTANT R20, desc[UR6][R6.64+-0x800] ;  /* 0xfff8000606147981 */ /* 0x000ea8000c1e9900 */
[----:B------:R-:W3:Y:S04]  /*2940*/  LDG.E.CONSTANT R22, desc[UR6][R6.64+-0x400] ;  /* 0xfffc000606167981 */ /* 0x000ee8000c1e9900 */
[----:B------:R-:W4:Y:S04]  /*2950*/  LDG.E.CONSTANT R24, desc[UR6][R6.64] ;  /* 0x0000000606187981 */ /* 0x000f28000c1e9900 */
[----:B------:R-:W5:Y:S04]  /*2960*/  LDG.E.CONSTANT R18, desc[UR6][R6.64+0x400] ;  /* 0x0004000606127981 */ /* 0x000f68000c1e9900 */
[----:B------:R-:W5:Y:S04]  /*2970*/  LDG.E.CONSTANT R23, desc[UR6][R10.64+-0x800] ;  /* 0xfff800060a177981 */ /* 0x000f68000c1e9900 */
[----:B------:R-:W5:Y:S04]  /*2980*/  LDG.E.CONSTANT R25, desc[UR6][R10.64+-0x400] ;  /* 0xfffc00060a197981 */ /* 0x000f68000c1e9900 */
[----:B------:R-:W5:Y:S04]  /*2990*/  LDG.E.CONSTANT R21, desc[UR6][R10.64] ;  /* 0x000000060a157981 */ /* 0x000f68000c1e9900 */
[----:B------:R-:W5:Y:S04]  /*29a0*/  LDG.E.CONSTANT R19, desc[UR6][R10.64+0x400] ;  /* 0x000400060a137981 */ /* 0x000f68000c1e9900 */
[----:B------:R-:W5:Y:S01]  /*29b0*/  LDG.E.CONSTANT R27, desc[UR6][R10.64+0xc00] ;  /* 0x000c00060a1b7981 */ /* 0x000f62000c1e9900 */
[-C--:B--2---:R-:W-:Y:S01]  /*29c0*/  FMUL R20, R20, R5.reuse ;  /* 0x0000000514147220 */ /* 0x084fe20000400000 */
[-C--:B---3--:R-:W-:Y:S01]  /*29d0*/  FMUL R22, R22, R5.reuse ;  /* 0x0000000516167220 */ /* 0x088fe20000400000 */
[-C--:B----4-:R-:W-:Y:S01]  /*29e0*/  FMUL R24, R24, R5.reuse ;  /* 0x0000000518187220 */ /* 0x090fe20000400000 */
[----:B-----5:R-:W-:-:S02]  /*29f0*/  FMUL R28, R18, R5 ;  /* 0x00000005121c7220 */ /* 0x020fc40000400000 */
[----:B------:R-:W2:Y:S01]  /*2a00*/  LDG.E.CONSTANT R18, desc[UR6][R6.64+0x1000] ;  /* 0x0010000606127981 */ /* 0x000ea2000c1e9900 */
[----:B------:R-:W-:-:S03]  /*2a10*/  FFMA R23, R23, R4, -R20 ;  /* 0x0000000417177223 */ /* 0x000fc60000000814 */
[----:B------:R-:W3:Y:S01]  /*2a20*/  LDG.E.CONSTANT R20, desc[UR6][R6.64+0x800] ;  /* 0x0008000606147981 */ /* 0x000ee2000c1e9900 */
[----:B------:R-:W-:-:S03]  /*2a30*/  FFMA R29, R25, R4, -R22 ;  /* 0x00000004191d7223 */ /* 0x000fc60000000816 */
[----:B------:R-:W4:Y:S01]  /*2a40*/  LDG.E.CONSTANT R22, desc[UR6][R6.64+0x1400] ;  /* 0x0014000606167981 */ /* 0x000f22000c1e9900 */
[----:B------:R-:W-:-:S03]  /*2a50*/  FFMA R26, R21, R4, -R24 ;  /* 0x00000004151a7223 */ /* 0x000fc60000000818 */
[----:B------:R0:W5:Y:S04]  /*2a60*/  LDG.E.CONSTANT R24, desc[UR6][R6.64+0xc00] ;  /* 0x000c000606187981 */ /* 0x000168000c1e9900 */
[----:B------:R-:W5:Y:S04]  /*2a70*/  LDG.E.CONSTANT R25, desc[UR6][R10.64+0x1000] ;  /* 0x001000060a197981 */ /* 0x000f68000c1e9900 */
[----:B------:R1:W-:Y:S04]  /*2a80*/  STG.E desc[UR6][R8.64+-0x800], R23 ;  /* 0xfff8001708007986 */ /* 0x0003e8000c101906 */
[----:B------:R-:W5:Y:S04]  /*2a90*/  LDG.E.CONSTANT R21, desc[UR6][R10.64+0x800] ;  /* 0x000800060a157981 */ /* 0x000f68000c1e9900 */
[----:B-1----:R1:W5:Y:S01]  /*2aa0*/  LDG.E.CONSTANT R23, desc[UR6][R10.64+0x1400] ;  /* 0x001400060a177981 */ /* 0x002362000c1e9900 */
[----:B------:R-:W-:Y:S01]  /*2ab0*/  FFMA R19, R19, R4, -R28 ;  /* 0x0000000413137223 */ /* 0x000fe2000000081c */
[----:B0-----:R-:W-:-:S04]  /*2ac0*/  IADD3 R6, P1, PT, R6, 0x2000, RZ ;  /* 0x0000200006067810 */ /* 0x001fc80007f3e0ff */
[----:B------:R0:W-:Y:S01]  /*2ad0*/  STG.E desc[UR6][R8.64+0x400], R19 ;  /* 0x0004001308007986 */ /* 0x0001e2000c101906 */
[----:B-1----:R-:W-:-:S03]  /*2ae0*/  IADD3 R10, P2, PT, R10, 0x2000, RZ ;  /* 0x000020000a0a7810 */ /* 0x002fc60007f5e0ff */
[----:B------:R-:W-:Y:S01]  /*2af0*/  STG.E desc[UR6][R8.64+-0x400], R29 ;  /* 0xfffc001d08007986 */ /* 0x000fe2000c101906 */
[----:B------:R-:W-:Y:S02]  /*2b00*/  PLOP3.LUT P0, PT, PT, PT, PT, 0x8, 0x80 ;  /* 0x000000000080781c */ /* 0x000fe40003f0e170 */
[----:B------:R-:W-:Y:S01]  /*2b10*/  IADD3.X R7, PT, PT, RZ, R7, RZ, P1, !PT ;  /* 0x00000007ff077210 */ /* 0x000fe20000ffe4ff */
[----:B------:R-:W-:Y:S01]  /*2b20*/  STG.E desc[UR6][R8.64], R26 ;  /* 0x0000001a08007986 */ /* 0x000fe2000c101906 */
[----:B------:R-:W-:Y:S02]  /*2b30*/  IADD3.X R11, PT, PT, RZ, R11, RZ, P2, !PT ;  /* 0x0000000bff0b7210 */ /* 0x000fe400017fe4ff */
[----:B------:R-:W-:Y:S01]  /*2b40*/  IADD3 R17, PT, PT, R17, 0x800, RZ ;  /* 0x0000080011117810 */ /* 0x000fe20007ffe0ff */
[-C--:B--2---:R-:W-:Y:S01]  /*2b50*/  FMUL R18, R18, R5.reuse ;  /* 0x0000000512127220 */ /* 0x084fe20000400000 */
[-C--:B---3--:R-:W-:Y:S01]  /*2b60*/  FMUL R20, R20, R5.reuse ;  /* 0x0000000514147220 */ /* 0x088fe20000400000 */
[-C--:B----4-:R-:W-:Y:S01]  /*2b70*/  FMUL R22, R22, R5.reuse ;  /* 0x0000000516167220 */ /* 0x090fe20000400000 */
[----:B-----5:R-:W-:Y:S01]  /*2b80*/  FMUL R24, R24, R5 ;  /* 0x0000000518187220 */ /* 0x020fe20000400000 */
[----:B------:R-:W-:Y:S01]  /*2b90*/  FFMA R25, R25, R4, -R18 ;  /* 0x0000000419197223 */ /* 0x000fe20000000812 */
[----:B------:R-:W-:-:S02]  /*2ba0*/  IADD3 R18, P3, PT, R8, 0x2000, RZ ;  /* 0x0000200008127810 */ /* 0x000fc40007f7e0ff */
[----:B------:R-:W-:-:S03]  /*2bb0*/  FFMA R27, R27, R4, -R24 ;  /* 0x000000041b1b7223 */ /* 0x000fc60000000818 */
[----:B0-----:R-:W-:Y:S02]  /*2bc0*/  IMAD.X R19, RZ, RZ, R9, P3 ;  /* 0x000000ffff137224 */ /* 0x001fe400018e0609 */
[-C--:B------:R-:W-:Y:S01]  /*2bd0*/  FFMA R21, R21, R4.reuse, -R20 ;  /* 0x0000000415157223 */ /* 0x080fe20000000814 */
[----:B------:R-:W-:Y:S01]  /*2be0*/  STG.E desc[UR6][R8.64+0xc00], R27 ;  /* 0x000c001b08007986 */ /* 0x000fe2000c101906 */
[----:B------:R-:W-:-:S03]  /*2bf0*/  FFMA R23, R23, R4, -R22 ;  /* 0x0000000417177223 */ /* 0x000fc60000000816 */
[----:B------:R-:W-:Y:S04]  /*2c00*/  STG.E desc[UR6][R8.64+0x800], R21 ;  /* 0x0008001508007986 */ /* 0x000fe8000c101906 */
[----:B------:R-:W-:Y:S04]  /*2c10*/  STG.E desc[UR6][R8.64+0x1000], R25 ;  /* 0x0010001908007986 */ /* 0x000fe8000c101906 */
[----:B------:R0:W-:Y:S02]  /*2c20*/  STG.E desc[UR6][R8.64+0x1400], R23 ;  /* 0x0014001708007986 */ /* 0x0001e4000c101906 */
[----:B0-----:R-:W-:Y:S01]  /*2c30*/  MOV R8, R18 ;  /* 0x0000001200087202 */ /* 0x001fe20000000f00 */
[----:B------:R-:W-:-:S07]  /*2c40*/  IMAD.MOV.U32 R9, RZ, RZ, R19 ;  /* 0x000000ffff097224 */ /* 0x000fce00078e0013 */
.L_x_38:
[----:B------:R-:W-:Y:S05]  /*2c50*/  BSYNC.RECONVERGENT B1 ;  /* 0x0000000000017941 */ /* 0x000fea0003800200 */
.L_x_37:
[----:B------:R-:W-:-:S13]  /*2c60*/  ISETP.LT.OR P0, PT, R17, R16, P0 ;  /* 0x000000101100720c */ /* 0x000fda0000701670 */
        /* <DEDUP_REMOVED lines=12> */
[----:B-----5:R-:W-:Y:S01]  /*2d30*/  FMUL R22, R22, R5 ;  /* 0x0000000516167220 */ /* 0x020fe20000400000 */
[-C--:B------:R-:W-:Y:S01]  /*2d40*/  FFMA R17, R17, R4.reuse, -R16 ;  /* 0x0000000411117223 */ /* 0x080fe20000000810 */
[----:B------:R-:W-:-:S04]  /*2d50*/  FFMA R19, R19, R4, -R18 ;  /* 0x0000000413137223 */ /* 0x000fc80000000812 */
[----:B------:R1:W-:Y:S01]  /*2d60*/  STG.E desc[UR6][R8.64+-0x800], R17 ;  /* 0xfff8001108007986 */ /* 0x0003e2000c101906 */
[----:B------:R-:W-:-:S03]  /*2d70*/  FFMA R21, R21, R4, -R20 ;  /* 0x0000000415157223 */ /* 0x000fc60000000814 */
[----:B------:R1:W-:Y:S01]  /*2d80*/  STG.E desc[UR6][R8.64+-0x400], R19 ;  /* 0xfffc001308007986 */ /* 0x0003e2000c101906 */
[----:B------:R-:W-:-:S03]  /*2d90*/  FFMA R23, R23, R4, -R22 ;  /* 0x0000000417177223 */ /* 0x000fc60000000816 */
[----:B------:R1:W-:Y:S04]  /*2da0*/  STG.E desc[UR6][R8.64], R21 ;  /* 0x0000001508007986 */ /* 0x0003e8000c101906 */
[----:B------:R1:W-:Y:S01]  /*2db0*/  STG.E desc[UR6][R8.64+0x400], R23 ;  /* 0x0004001708007986 */ /* 0x0003e2000c101906 */
[----:B------:R-:W-:Y:S05]  /*2dc0*/  BRA `(.L_x_29) ;  /* 0x0000000400c87947 */ /* 0x000fea0003800000 */
.L_x_30:
[----:B------:R-:W0:Y:S01]  /*2dd0*/  LDC R6, c[0x0][0x3b4] ;  /* 0x0000ed00ff067b82 */ /* 0x000e220000000800 */
[----:B------:R-:W-:Y:S01]  /*2de0*/  LOP3.LUT R7, RZ, R0, RZ, 0x33, !PT ;  /* 0x00000000ff077212 */ /* 0x000fe200078e33ff */
[----:B------:R-:W-:Y:S03]  /*2df0*/  BSSY.RECONVERGENT B1, `(.L_x_39) ;  /* 0x0000032000017945 */ /* 0x000fe60003800200 */
[----:B0-----:R-:W-:Y:S02]  /*2e00*/  IADD3 R19, PT, PT, R7, R6, RZ ;  /* 0x0000000607137210 */ /* 0x001fe40007ffe0ff */
[----:B------:R-:W-:Y:S02]  /*2e10*/  MOV R7, R0 ;  /* 0x0000000000077202 */ /* 0x000fe40000000f00 */
[C---:B------:R-:W-:Y:S02]  /*2e20*/  LOP3.LUT R18, R19.reuse, 0x300, RZ, 0xc0, !PT ;  /* 0x0000030013127812 */ /* 0x040fe400078ec0ff */
[----:B------:R-:W-:-:S02]  /*2e30*/  ISETP.GE.U32.AND P0, PT, R19, 0x300, PT ;  /* 0x000003001300780c */ /* 0x000fc40003f06070 */
[----:B------:R-:W-:-:S13]  /*2e40*/  ISETP.NE.AND P1, PT, R18, 0x300, PT ;  /* 0x000003001200780c */ /* 0x000fda0003f25270 */
[----:B------:R-:W-:Y:S05]  /*2e50*/  @!P1 BRA `(.L_x_40) ;  /* 0x0000000000ac9947 */ /* 0x000fea0003800000 */
[----:B------:R-:W0:Y:S01]  /*2e60*/  LDCU.128 UR8, c[0x0][0x390] ;  /* 0x00007200ff0877ac */ /* 0x000e220008000c00 */
[----:B------:R-:W1:Y:S01]  /*2e70*/  LDC.64 R8, c[0x0][0x388] ;  /* 0x0000e200ff087b82 */ /* 0x000e620000000a00 */
[C---:B------:R-:W-:Y:S01]  /*2e80*/  SHF.L.U64.HI R11, R3.reuse, 0x2, R2 ;  /* 0x00000002030b7819 */ /* 0x040fe20000010202 */
[C---:B------:R-:W-:Y:S01]  /*2e90*/  IMAD.SHL.U32 R10, R3.reuse, 0x4, RZ ;  /* 0x00000004030a7824 */ /* 0x040fe200078e00ff */
[----:B------:R-:W2:Y:S01]  /*2ea0*/  LDCU.64 UR4, c[0x0][0x380] ;  /* 0x00007000ff0477ac */ /* 0x000ea20008000a00 */
[----:B------:R-:W-:Y:S02]  /*2eb0*/  IADD3 R21, P1, PT, R3, R0, RZ ;  /* 0x0000000003157210 */ /* 0x000fe40007f3e0ff */
[----:B------:R-:W-:Y:S01]  /*2ec0*/  IMAD.WIDE.U32 R10, R0, 0x4, R10 ;  /* 0x00000004000a7825 */ /* 0x000fe200078e000a */
[----:B------:R-:W-:Y:S02]  /*2ed0*/  IADD3 R18, PT, PT, R18, 0x100, RZ ;  /* 0x0000010012127810 */ /* 0x000fe40007ffe0ff */
[----:B------:R-:W-:-:S02]  /*2ee0*/  IADD3.X R22, PT, PT, RZ, R2, RZ, P1, !PT ;  /* 0x00000002ff167210 */ /* 0x000fc40000ffe4ff */
[----:B------:R-:W-:Y:S02]  /*2ef0*/  LEA.HI R7, R19, 0x1, RZ, 0x18 ;  /* 0x0000000113077811 */ /* 0x000fe400078fc0ff */
[----:B------:R-:W-:Y:S02]  /*2f00*/  LOP3.LUT R19, R18, 0x300, RZ, 0xc0, !PT ;  /* 0x0000030012137812 */ /* 0x000fe400078ec0ff */
[----:B------:R-:W-:Y:S02]  /*2f10*/  LOP3.LUT R24, R7, 0x3, RZ, 0xc0, !PT ;  /* 0x0000000307187812 */ /* 0x000fe400078ec0ff */
[C---:B0-----:R-:W-:Y:S01]  /*2f20*/  LEA R20, P2, R21.reuse, UR10, 0x2 ;  /* 0x0000000a15147c11 */ /* 0x041fe2000f8410ff */
[----:B------:R-:W-:Y:S01]  /*2f30*/  IMAD.IADD R7, R0, 0x1, R19 ;  /* 0x0000000100077824 */ /* 0x000fe200078e0213 */
[----:B------:R-:W-:Y:S02]  /*2f40*/  IADD3 R24, PT, PT, -R24, RZ, RZ ;  /* 0x000000ff18187210 */ /* 0x000fe40007ffe1ff */
[----:B------:R-:W-:-:S02]  /*2f50*/  LEA.HI.X R21, R21, UR11, R22, 0x2, P2 ;  /* 0x0000000b15157c11 */ /* 0x000fc400090f1416 */
[----:B--2---:R-:W-:Y:S01]  /*2f60*/  IADD3 R23, P1, PT, R10, UR4, RZ ;  /* 0x000000040a177c10 */ /* 0x004fe2000ff3e0ff */
[----:B-1----:R-:W-:Y:S01]  /*2f70*/  IMAD.WIDE.U32 R8, R0, 0x4, R8 ;  /* 0x0000000400087825 */ /* 0x002fe200078e0008 */
[----:B------:R-:W-:Y:S02]  /*2f80*/  IADD3 R10, P2, PT, R10, UR8, RZ ;  /* 0x000000080a0a7c10 */ /* 0x000fe4000ff5e0ff */
[C---:B------:R-:W-:Y:S02]  /*2f90*/  IADD3.X R22, PT, PT, R11.reuse, UR5, RZ, P1, !PT ;  /* 0x000000050b167c10 */ /* 0x040fe40008ffe4ff */
[----:B------:R-:W-:-:S09]  /*2fa0*/  IADD3.X R11, PT, PT, R11, UR9, RZ, P2, !PT ;  /* 0x000000090b0b7c10 */ /* 0x000fd200097fe4ff */
.L_x_41:
[----:B0-----:R-:W-:Y:S01]  /*2fb0*/  MOV R18, R23 ;  /* 0x0000001700127202 */ /* 0x001fe20000000f00 */
[----:B------:R-:W-:Y:S01]  /*2fc0*/  IMAD.MOV.U32 R19, RZ, RZ, R22 ;  /* 0x000000ffff137224 */ /* 0x000fe200078e0016 */
[----:B------:R-:W2:Y:S04]  /*2fd0*/  LDG.E.CONSTANT R27, desc[UR6][R10.64] ;  /* 0x000000060a1b7981 */ /* 0x000ea8000c1e9900 */
[----:B------:R0:W3:Y:S04]  /*2fe0*/  LDG.E.CONSTANT R18, desc[UR6][R18.64] ;  /* 0x0000000612127981 */ /* 0x0000e8000c1e9900 */
[----:B------:R1:W4:Y:S01]  /*2ff0*/  LDG.E.CONSTANT R25, desc[UR6][R8.64] ;  /* 0x0000000608197981 */ /* 0x000322000c1e9900 */
[----:B------:R-:W-:Y:S01]  /*3000*/  VIADD R24, R24, 0x1 ;  /* 0x0000000118187836 */ /* 0x000fe20000000000 */
[----:B0-----:R-:W-:-:S04]  /*3010*/  MOV R19, R21 ;  /* 0x0000001500137202 */ /* 0x001fc80000000f00 */
[----:B------:R-:W-:Y:S02]  /*3020*/  ISETP.NE.AND P1, PT, R24, RZ, PT ;  /* 0x000000ff1800720c */ /* 0x000fe40003f25270 */
[----:B------:R-:W-:Y:S02]  /*3030*/  IADD3 R23, P2, PT, R23, 0x400, RZ ;  /* 0x0000040017177810 */ /* 0x000fe40007f5e0ff */
[----:B------:R-:W-:Y:S02]  /*3040*/  IADD3 R10, P3, PT, R10, 0x400, RZ ;  /* 0x000004000a0a7810 */ /* 0x000fe40007f7e0ff */
[----:B-1----:R-:W-:Y:S02]  /*3050*/  IADD3 R8, P5, PT, R8, 0x400, RZ ;  /* 0x0000040008087810 */ /* 0x002fe40007fbe0ff */
[----:B------:R-:W-:Y:S02]  /*3060*/  IADD3.X R22, PT, PT, RZ, R22, RZ, P2, !PT ;  /* 0x00000016ff167210 */ /* 0x000fe400017fe4ff */
[----:B------:R-:W-:-:S02]  /*3070*/  IADD3.X R11, PT, PT, RZ, R11, RZ, P3, !PT ;  /* 0x0000000bff0b7210 */ /* 0x000fc40001ffe4ff */
[----:B------:R-:W-:Y:S01]  /*3080*/  IADD3.X R9, PT, PT, RZ, R9, RZ, P5, !PT ;  /* 0x00000009ff097210 */ /* 0x000fe20002ffe4ff */
[----:B---3--:R-:W-:-:S04]  /*3090*/  FMUL R26, R18, R5 ;  /* 0x00000005121a7220 */ /* 0x008fc80000400000 */
[----:B--2---:R-:W-:Y:S01]  /*30a0*/  FFMA R26, R27, R4, -R26 ;  /* 0x000000041b1a7223 */ /* 0x004fe2000000081a */
[----:B------:R-:W-:-:S03]  /*30b0*/  MOV R18, R20 ;  /* 0x0000001400127202 */ /* 0x000fc60000000f00 */
[----:B----4-:R-:W-:-:S05]  /*30c0*/  FMUL R25, R25, R26 ;  /* 0x0000001a19197220 */ /* 0x010fca0000400000 */
[----:B------:R0:W-:Y:S01]  /*30d0*/  STG.E desc[UR6][R18.64], R25 ;  /* 0x0000001912007986 */ /* 0x0001e2000c101906 */
[----:B------:R-:W-:-:S05]  /*30e0*/  IADD3 R20, P4, PT, R20, 0x400, RZ ;  /* 0x0000040014147810 */ /* 0x000fca0007f9e0ff */
[----:B------:R-:W-:Y:S01]  /*30f0*/  IMAD.X R21, RZ, RZ, R21, P4 ;  /* 0x000000ffff157224 */ /* 0x000fe200020e0615 */
[----:B------:R-:W-:Y:S07]  /*3100*/  @P1 BRA `(.L_x_41) ;  /* 0xfffffffc00a81947 */ /* 0x000fee000383ffff */
.L_x_40:
[----:B------:R-:W-:Y:S05]  /*3110*/  BSYNC.RECONVERGENT B1 ;  /* 0x0000000000017941 */ /* 0x000fea0003800200 */
.L_x_39:
[----:B------:R-:W-:Y:S05]  /*3120*/  @!P0 BRA `(.L_x_29) ;  /* 0x0000000000f08947 */ /* 0x000fea0003800000 */
[----:B------:R-:W1:Y:S01]  /*3130*/  LDCU.128 UR8, c[0x0][0x390] ;  /* 0x00007200ff0877ac */ /* 0x000e620008000c00 */
[----:B------:R-:W-:Y:S02]  /*3140*/  HFMA2 R8, -RZ, RZ, 0, 0.0001220703125 ;  /* 0x00000800ff087431 */ /* 0x000fe400000001ff */
[----:B------:R-:W-:Y:S01]  /*3150*/  IMAD.MOV.U32 R9, RZ, RZ, 0x0 ;  /* 0x00000000ff097424 */ /* 0x000fe200078e00ff */
[----:B------:R-:W-:Y:S01]  /*3160*/  IADD3 R23, P2, PT, R3, R7, RZ ;  /* 0x0000000703177210 */ /* 0x000fe20007f5e0ff */
[----:B------:R-:W2:Y:S03]  /*3170*/  LDCU.64 UR4, c[0x0][0x380] ;  /* 0x00007000ff0477ac */ /* 0x000ea60008000a00 */
[----:B0-----:R-:W-:Y:S01]  /*3180*/  IADD3.X R18, PT, PT, RZ, R2, RZ, P2, !PT ;  /* 0x00000002ff127210 */ /* 0x001fe200017fe4ff */
[----:B------:R-:W-:-:S03]  /*3190*/  IMAD.WIDE.U32 R8, R7, 0x4, R8 ;  /* 0x0000000407087825 */ /* 0x000fc600078e0008 */
[----:B------:R-:W-:Y:S02]  /*31a0*/  LEA R10, P1, R3, R8, 0x2 ;  /* 0x00000008030a7211 */ /* 0x000fe400078210ff */
[----:B-1----:R-:W-:Y:S02]  /*31b0*/  LEA R20, P0, R23, UR10, 0x2 ;  /* 0x0000000a17147c11 */ /* 0x002fe4000f8010ff */
[----:B------:R-:W-:Y:S02]  /*31c0*/  IADD3 R8, P2, PT, R8, R16, RZ ;  /* 0x0000001008087210 */ /* 0x000fe40007f5e0ff */
[----:B------:R-:W-:Y:S02]  /*31d0*/  IADD3 R20, P3, PT, R20, 0x800, RZ ;  /* 0x0000080014147810 */ /* 0x000fe40007f7e0ff */
[----:B------:R-:W-:Y:S02]  /*31e0*/  IADD3 R16, P4, PT, R10, UR8, RZ ;  /* 0x000000080a107c10 */ /* 0x000fe4000ff9e0ff */
[----:B------:R-:W-:-:S02]  /*31f0*/  LEA.HI.X R11, R3, R9, R2, 0x2, P1 ;  /* 0x00000009030b7211 */ /* 0x000fc400008f1402 */
[----:B------:R-:W-:Y:S02]  /*3200*/  LEA.HI.X R23, R23, UR11, R18, 0x2, P0 ;  /* 0x0000000b17177c11 */ /* 0x000fe400080f1412 */
[----:B--2---:R-:W-:Y:S02]  /*3210*/  IADD3 R10, P5, PT, R10, UR4, RZ ;  /* 0x000000040a0a7c10 */ /* 0x004fe4000ffbe0ff */
[----:B------:R-:W-:Y:S01]  /*3220*/  IADD3.X R9, PT, PT, R9, R17, RZ, P2, !PT ;  /* 0x0000001109097210 */ /* 0x000fe200017fe4ff */
[----:B------:R-:W-:Y:S01]  /*3230*/  IMAD.X R23, RZ, RZ, R23, P3 ;  /* 0x000000ffff177224 */ /* 0x000fe200018e0617 */
[C---:B------:R-:W-:Y:S02]  /*3240*/  IADD3.X R17, PT, PT, R11.reuse, UR9, RZ, P4, !PT ;  /* 0x000000090b117c10 */ /* 0x040fe4000a7fe4ff */
[----:B------:R-:W-:-:S07]  /*3250*/  IADD3.X R11, PT, PT, R11, UR5, RZ, P5, !PT ;  /* 0x000000050b0b7c10 */ /* 0x000fce000affe4ff */
.L_x_42:
[----:B--2---:R-:W2:Y:S04]  /*3260*/  LDG.E.CONSTANT R18, desc[UR6][R10.64+-0x800] ;  /* 0xfff800060a127981 */ /* 0x004ea8000c1e9900 */
        /* <DEDUP_REMOVED lines=9> */
[----:B------:R0:W2:Y:S02]  /*3300*/  LDG.E.CONSTANT R27, desc[UR6][R16.64+0x400] ;  /* 0x00040006101b7981 */ /* 0x0000a4000c1e9900 */
[----:B----4-:R-:W-:Y:S02]  /*3310*/  FMUL R21, R21, R18 ;  /* 0x0000001215157220 */ /* 0x010fe40000400000 */
[----:B------:R-:W3:Y:S01]  /*3320*/  LDG.E.CONSTANT R18, desc[UR6][R10.64+0x400] ;  /* 0x000400060a127981 */ /* 0x000ee2000c1e9900 */
[-C--:B-----5:R-:W-:Y:S01]  /*3330*/  FMUL R24, R24, R5.reuse ;  /* 0x0000000518187220 */ /* 0x0a0fe20000400000 */
[----:B------:R-:W-:-:S04]  /*3340*/  FMUL R22, R22, R5 ;  /* 0x0000000516167220 */ /* 0x000fc80000400000 */
[-C--:B------:R-:W-:Y:S02]  /*3350*/  FFMA R22, R19, R4.reuse, -R22 ;  /* 0x0000000413167223 */ /* 0x080fe40000000816 */
[----:B------:R-:W4:Y:S01]  /*3360*/  LDG.E.CONSTANT R19, desc[UR6][R8.64+0x400] ;  /* 0x0004000608137981 */ /* 0x000f22000c1e9900 */
[----:B------:R-:W-:-:S03]  /*3370*/  FFMA R25, R25, R4, -R24 ;  /* 0x0000000419197223 */ /* 0x000fc60000000818 */
[----:B------:R1:W5:Y:S01]  /*3380*/  LDG.E.CONSTANT R24, desc[UR6][R8.64+-0x400] ;  /* 0xfffc000608187981 */ /* 0x000362000c1e9900 */
[----:B------:R-:W-:Y:S01]  /*3390*/  FMUL R29, R29, R22 ;  /* 0x000000161d1d7220 */ /* 0x000fe20000400000 */
[----:B------:R-:W-:-:S05]  /*33a0*/  VIADD R7, R7, 0x400 ;  /* 0x0000040007077836 */ /* 0x000fca0000000000 */
[----:B------:R-:W-:Y:S02]  /*33b0*/  ISETP.GE.AND P0, PT, R7, R6, PT ;  /* 0x000000060700720c */ /* 0x000fe40003f06270 */
[----:B0-----:R-:W-:Y:S02]  /*33c0*/  IADD3 R16, P3, PT, R16, 0x1000, RZ ;  /* 0x0000100010107810 */ /* 0x001fe40007f7e0ff */
[----:B-1----:R-:W-:Y:S02]  /*33d0*/  IADD3 R8, P1, PT, R8, 0x1000, RZ ;  /* 0x0000100008087810 */ /* 0x002fe40007f3e0ff */
[----:B------:R-:W-:Y:S01]  /*33e0*/  IADD3 R10, P4, PT, R10, 0x1000, RZ ;  /* 0x000010000a0a7810 */ /* 0x000fe20007f9e0ff */
[----:B------:R-:W-:Y:S01]  /*33f0*/  IMAD.X R17, RZ, RZ, R17, P3 ;  /* 0x000000ffff117224 */ /* 0x000fe200018e0611 */
[----:B------:R-:W-:Y:S02]  /*3400*/  IADD3.X R9, PT, PT, RZ, R9, RZ, P1, !PT ;  /* 0x00000009ff097210 */ /* 0x000fe40000ffe4ff */
[----:B------:R-:W-:Y:S01]  /*3410*/  IADD3.X R11, PT, PT, RZ, R11, RZ, P4, !PT ;  /* 0x0000000bff0b7210 */ /* 0x000fe200027fe4ff */
[----:B---3--:R-:W-:-:S04]  /*3420*/  FMUL R18, R18, R5 ;  /* 0x0000000512127220 */ /* 0x008fc80000400000 */
[----:B--2---:R-:W-:-:S04]  /*3430*/  FFMA R18, R27, R4, -R18 ;  /* 0x000000041b127223 */ /* 0x004fc80000000812 */
[----:B----4-:R-:W-:Y:S01]  /*3440*/  FMUL R27, R19, R18 ;  /* 0x00000012131b7220 */ /* 0x010fe20000400000 */
[----:B------:R-:W-:Y:S02]  /*3450*/  MOV R18, R20 ;  /* 0x0000001400127202 */ /* 0x000fe40000000f00 */
[----:B------:R-:W-:Y:S01]  /*3460*/  MOV R19, R23 ;  /* 0x0000001700137202 */ /* 0x000fe20000000f00 */
[----:B-----5:R-:W-:-:S04]  /*3470*/  FMUL R25, R24, R25 ;  /* 0x0000001918197220 */ /* 0x020fc80000400000 */
[----:B------:R2:W-:Y:S04]  /*3480*/  STG.E desc[UR6][R18.64+-0x800], R21 ;  /* 0xfff8001512007986 */ /* 0x0005e8000c101906 */
[----:B------:R2:W-:Y:S04]  /*3490*/  STG.E desc[UR6][R18.64+-0x400], R25 ;  /* 0xfffc001912007986 */ /* 0x0005e8000c101906 */
[----:B------:R2:W-:Y:S04]  /*34a0*/  STG.E desc[UR6][R18.64], R29 ;  /* 0x0000001d12007986 */ /* 0x0005e8000c101906 */
[----:B------:R2:W-:Y:S01]  /*34b0*/  STG.E desc[UR6][R18.64+0x400], R27 ;  /* 0x0004001b12007986 */ /* 0x0005e2000c101906 */
[----:B------:R-:W-:-:S04]  /*34c0*/  IADD3 R20, P2, PT, R18, 0x1000, RZ ;  /* 0x0000100012147810 */ /* 0x000fc80007f5e0ff */
[----:B------:R-:W-:Y:S01]  /*34d0*/  IADD3.X R23, PT, PT, RZ, R19, RZ, P2, !PT ;  /* 0x00000013ff177210 */ /* 0x000fe200017fe4ff */
[----:B------:R-:W-:Y:S08]  /*34e0*/  @!P0 BRA `(.L_x_42) ;  /* 0xfffffffc005c8947 */ /* 0x000ff0000383ffff */
.L_x_29:
[----:B------:R-:W-:Y:S05]  /*34f0*/  BSYNC.RECONVERGENT B0 ;  /* 0x0000000000007941 */ /* 0x000fea0003800200 */
.L_x_28:
[----:B-1----:R-:W1:Y:S01]  /*3500*/  LDC.64 R16, c[0x0][0x3a0] ;  /* 0x0000e800ff107b82 */ /* 0x002e620000000a00 */
[----:B------:R-:W3:Y:S07]  /*3510*/  LDCU UR4, c[0x0][0x3b4] ;  /* 0x00007680ff0477ac */ /* 0x000eee0008000800 */
[----:B0-----:R-:W1:Y:S02]  /*3520*/  LDC.64 R6, c[0x0][0x3a8] ;  /* 0x0000ea00ff067b82 */ /* 0x001e640000000a00 */
[----:B-1----:R-:W-:-:S04]  /*3530*/  LOP3.LUT P0, RZ, R16, R6, RZ, 0xfc, !PT ;  /* 0x0000000610ff7212 */ /* 0x002fc8000780fcff */
[----:B------:R-:W-:-:S04]  /*3540*/  LOP3.LUT P0, RZ, R17, R7, RZ, 0xfc, P0 ;  /* 0x0000000711ff7212 */ /* 0x000fc8000000fcff */
[----:B---3--:R-:W-:-:S13]  /*3550*/  ISETP.GE.OR P0, PT, R0, UR4, !P0 ;  /* 0x0000000400007c0c */ /* 0x008fda000c706670 */
[----:B------:R-:W-:Y:S05]  /*3560*/  @P0 EXIT ;  /* 0x000000000000094d */ /* 0x000fea0003800000 */
[----:B------:R-:W-:-:S04]  /*3570*/  ISETP.NE.U32.AND P0, PT, R16, RZ, PT ;  /* 0x000000ff1000720c */ /* 0x000fc80003f05070 */
[----:B------:R-:W-:-:S13]  /*3580*/  ISETP.NE.AND.EX P0, PT, R17, RZ, PT, P0 ;  /* 0x000000ff1100720c */ /* 0x000fda0003f05300 */
[----:B------:R-:W-:Y:S05]  /*3590*/  @P0 BRA `(.L_x_43) ;  /* 0x00000008002c0947 */ /* 0x000fea0003800000 */
[----:B------:R-:W-:-:S04]  /*35a0*/  ISETP.NE.U32.AND P0, PT, R6, RZ, PT ;  /* 0x000000ff0600720c */ /* 0x000fc80003f05070 */
[----:B------:R-:W-:-:S13]  /*35b0*/  ISETP.NE.AND.EX P0, PT, R7, RZ, PT, P0 ;  /* 0x000000ff0700720c */ /* 0x000fda0003f05300 */
[----:B------:R-:W-:Y:S05]  /*35c0*/  @!P0 EXIT ;  /* 0x000000000000894d */ /* 0x000fea0003800000 */
[----:B------:R-:W-:Y:S01]  /*35d0*/  LOP3.LUT R4, RZ, R0, RZ, 0x33, !PT ;  /* 0x00000000ff047212 */ /* 0x000fe200078e33ff */
[----:B------:R-:W-:Y:S03]  /*35e0*/  BSSY.RECONVERGENT B0, `(.L_x_44) ;  /* 0x000003e000007945 */ /* 0x000fe60003800200 */
[----:B------:R-:W-:-:S04]  /*35f0*/  IADD3 R5, PT, PT, R4, UR4, RZ ;  /* 0x0000000404057c10 */ /* 0x000fc8000fffe0ff */
[C---:B------:R-:W-:Y:S02]  /*3600*/  ISETP.GE.U32.AND P1, PT, R5.reuse, 0xf00, PT ;  /* 0x00000f000500780c */ /* 0x040fe40003f26070 */
[----:B------:R-:W-:-:S04]  /*3610*/  LEA.HI R4, R5, 0x1, RZ, 0x18 ;  /* 0x0000000105047811 */ /* 0x000fc800078fc0ff */
[----:B------:R-:W-:-:S04]  /*3620*/  LOP3.LUT R10, R4, 0xf, RZ, 0xc0, !PT ;  /* 0x0000000f040a7812 */ /* 0x000fc800078ec0ff */
[----:B------:R-:W-:-:S03]  /*3630*/  ISETP.NE.AND P0, PT, R10, RZ, PT ;  /* 0x000000ff0a00720c */ /* 0x000fc60003f05270 */
[----:B------:R-:W-:Y:S10]  /*3640*/  @!P1 BRA `(.L_x_45) ;  /* 0x0000000000dc9947 */ /* 0x000ff40003800000 */
[----:B------:R-:W0:Y:S01]  /*3650*/  LDC.64 R8, c[0x0][0x3a8] ;  /* 0x0000ea00ff087b82 */ /* 0x000e220000000a00 */
[----:B------:R-:W1:Y:S01]  /*3660*/  LDCU.64 UR4, c[0x0][0x390] ;  /* 0x00007200ff0477ac */ /* 0x000e620008000a00 */
[C---:B------:R-:W-:Y:S01]  /*3670*/  SHF.L.U64.HI R7, R3.reuse, 0x2, R2 ;  /* 0x0000000203077819 */ /* 0x040fe20000010202 */
[----:B------:R-:W-:Y:S01]  /*3680*/  IMAD.SHL.U32 R6, R3, 0x4, RZ ;  /* 0x0000000403067824 */ /* 0x000fe200078e00ff */
[----:B------:R-:W-:-:S03]  /*3690*/  LOP3.LUT R5, R4, 0x1fffff0, RZ, 0xc0, !PT ;  /* 0x01fffff004057812 */ /* 0x000fc600078ec0ff */
[----:B------:R-:W-:Y:S01]  /*36a0*/  IMAD.WIDE.U32 R6, R0, 0x4, R6 ;  /* 0x0000000400067825 */ /* 0x000fe200078e0006 */
[----:B------:R-:W-:Y:S02]  /*36b0*/  IADD3 R5, PT, PT, -R5, RZ, RZ ;  /* 0x000000ff05057210 */ /* 0x000fe40007ffe1ff */
[----:B-1----:R-:W-:Y:S01]  /*36c0*/  IADD3 R6, P3, PT, R6, UR4, RZ ;  /* 0x0000000406067c10 */ /* 0x002fe2000ff7e0ff */
[----:B0-----:R-:W-:-:S03]  /*36d0*/  IMAD.WIDE.U32 R8, R0, 0x4, R8 ;  /* 0x0000000400087825 */ /* 0x001fc600078e0008 */
[----:B------:R-:W-:Y:S02]  /*36e0*/  IADD3 R17, P2, PT, R8, 0x2000, RZ ;  /* 0x0000200008117810 */ /* 0x000fe40007f5e0ff */
[----:B------:R-:W-:Y:S02]  /*36f0*/  IADD3 R8, P1, PT, R6, 0x2000, RZ ;  /* 0x0000200006087810 */ /* 0x000fe40007f3e0ff */
[----:B------:R-:W-:Y:S02]  /*3700*/  IADD3.X R12, PT, PT, RZ, R9, RZ, P2, !PT ;  /* 0x00000009ff0c7210 */ /* 0x000fe400017fe4ff */
[----:B------:R-:W-:-:S09]  /*3710*/  IADD3.X R9, PT, PT, RZ, UR5, R7, P1, P3 ;  /* 0x00000005ff097c10 */ /* 0x000fd20008fe6407 */
.L_x_46:
[----:B0-----:R-:W3:Y:S04]  /*3720*/  LDG.E.CONSTANT R11, desc[UR6][R8.64+-0x2000] ;  /* 0xffe00006080b7981 */ /* 0x001ee8000c1e9900 */
[----:B------:R-:W4:Y:S01]  /*3730*/  LDG.E.CONSTANT R13, desc[UR6][R8.64+-0x1c00] ;  /* 0xffe40006080d7981 */ /* 0x000f22000c1e9900 */
[----:B------:R-:W-:Y:S01]  /*3740*/  IMAD.MOV.U32 R6, RZ, RZ, R17 ;  /* 0x000000ffff067224 */ /* 0x000fe200078e0011 */
[----:B------:R-:W-:Y:S02]  /*3750*/  MOV R7, R12 ;  /* 0x0000000c00077202 */ /* 0x000fe40000000f00 */
[----:B------:R-:W5:Y:S04]  /*3760*/  LDG.E.CONSTANT R17, desc[UR6][R8.64+-0x1800] ;  /* 0xffe8000608117981 */ /* 0x000f68000c1e9900 */
[----:B--2---:R-:W2:Y:S04]  /*3770*/  LDG.E.CONSTANT R19, desc[UR6][R8.64+-0x1400] ;  /* 0xffec000608137981 */ /* 0x004ea8000c1e9900 */
[----:B------:R-:W2:Y:S04]  /*3780*/  LDG.E.CONSTANT R21, desc[UR6][R8.64+-0x1000] ;  /* 0xfff0000608157981 */ /* 0x000ea8000c1e9900 */
        /* <DEDUP_REMOVED lines=9> */
[----:B---3--:R0:W-:Y:S04]  /*3820*/  REDG.E.ADD.F32.FTZ.RN.STRONG.GPU desc[UR6][R6.64+-0x2000], R11 ;  /* 0xffe0000b060079a6 */ /* 0x0081e8000c12f306 */
[----:B----4-:R1:W-:Y:S01]  /*3830*/  REDG.E.ADD.F32.FTZ.RN.STRONG.GPU desc[UR6][R6.64+-0x1c00], R13 ;  /* 0xffe4000d060079a6 */ /* 0x0103e2000c12f306 */
[----:B------:R-:W-:-:S03]  /*3840*/  IADD3 R5, PT, PT, R5, 0x10, RZ ;  /* 0x0000001005057810 */ /* 0x000fc60007ffe0ff */
[----:B-----5:R3:W-:Y:S04]  /*3850*/  REDG.E.ADD.F32.FTZ.RN.STRONG.GPU desc[UR6][R6.64+-0x1800], R17 ;  /* 0xffe80011060079a6 */ /* 0x0207e8000c12f306 */
[----:B0-----:R-:W4:Y:S04]  /*3860*/  LDG.E.CONSTANT R11, desc[UR6][R8.64+0x1000] ;  /* 0x00100006080b7981 */ /* 0x001f28000c1e9900 */
[----:B-1----:R0:W5:Y:S01]  /*3870*/  LDG.E.CONSTANT R13, desc[UR6][R8.64+0x1800] ;  /* 0x00180006080d7981 */ /* 0x002162000c1e9900 */
[----:B------:R-:W-:-:S03]  /*3880*/  ISETP.NE.AND P1, PT, R5, RZ, PT ;  /* 0x000000ff0500720c */ /* 0x000fc60003f25270 */
[----:B--2---:R-:W-:Y:S04]  /*3890*/  REDG.E.ADD.F32.FTZ.RN.STRONG.GPU desc[UR6][R6.64+-0x1400], R19 ;  /* 0xffec0013060079a6 */ /* 0x004fe8000c12f306 */
[----:B------:R-:W-:Y:S04]  /*38a0*/  REDG.E.ADD.F32.FTZ.RN.STRONG.GPU desc[UR6][R6.64+-0x1000], R21 ;  /* 0xfff00015060079a6 */ /* 0x000fe8000c12f306 */
[----:B------:R-:W-:Y:S04]  /*38b0*/  REDG.E.ADD.F32.FTZ.RN.STRONG.GPU desc[UR6][R6.64+-0xc00], R23 ;  /* 0xfff40017060079a6 */ /* 0x000fe8000c12f306 */
[----:B------:R-:W-:Y:S04]  /*38c0*/  REDG.E.ADD.F32.FTZ.RN.STRONG.GPU desc[UR6][R6.64+-0x800], R25 ;  /* 0xfff80019060079a6 */ /* 0x000fe8000c12f306 */
[----:B------:R-:W-:Y:S04]  /*38d0*/  REDG.E.ADD.F32.FTZ.RN.STRONG.GPU desc[UR6][R6.64+-0x400], R27 ;  /* 0xfffc001b060079a6 */ /* 0x000fe8000c12f306 */
[----:B------:R-:W-:Y:S04]  /*38e0*/  REDG.E.ADD.F32.FTZ.RN.STRONG.GPU desc[UR6][R6.64], R29 ;  /* 0x0000001d060079a6 */ /* 0x000fe8000c12f306 */
[----:B------:R1:W-:Y:S01]  /*38f0*/  REDG.E.ADD.F32.FTZ.RN.STRONG.GPU desc[UR6][R6.64+0x400], R12 ;  /* 0x0004000c060079a6 */ /* 0x0003e2000c12f306 */
[----:B0-----:R-:W-:-:S03]  /*3900*/  IADD3 R8, P2, PT, R8, 0x4000, RZ ;  /* 0x0000400008087810 */ /* 0x001fc60007f5e0ff */
[----:B------:R0:W-:Y:S01]  /*3910*/  REDG.E.ADD.F32.FTZ.RN.STRONG.GPU desc[UR6][R6.64+0x800], R16 ;  /* 0x00080010060079a6 */ /* 0x0001e2000c12f306 */
[----:B---3--:R-:W-:-:S03]  /*3920*/  IADD3 R17, P3, PT, R6, 0x4000, RZ ;  /* 0x0000400006117810 */ /* 0x008fc60007f7e0ff */
[----:B------:R0:W-:Y:S01]  /*3930*/  REDG.E.ADD.F32.FTZ.RN.STRONG.GPU desc[UR6][R6.64+0xc00], R18 ;  /* 0x000c0012060079a6 */ /* 0x0001e2000c12f306 */
[----:B------:R-:W-:Y:S01]  /*3940*/  IMAD.X R9, RZ, RZ, R9, P2 ;  /* 0x000000ffff097224 */ /* 0x000fe200010e0609 */
[----:B------:R-:W-:Y:S02]  /*3950*/  IADD3 R0, PT, PT, R0, 0x1000, RZ ;  /* 0x0000100000007810 */ /* 0x000fe40007ffe0ff */
[----:B-1----:R-:W-:Y:S01]  /*3960*/  IADD3.X R12, PT, PT, RZ, R7, RZ, P3, !PT ;  /* 0x00000007ff0c7210 */ /* 0x002fe20001ffe4ff */
[----:B----4-:R0:W-:Y:S04]  /*3970*/  REDG.E.ADD.F32.FTZ.RN.STRONG.GPU desc[UR6][R6.64+0x1000], R11 ;  /* 0x0010000b060079a6 */ /* 0x0101e8000c12f306 */
[----:B------:R0:W-:Y:S04]  /*3980*/  REDG.E.ADD.F32.FTZ.RN.STRONG.GPU desc[UR6][R6.64+0x1400], R20 ;  /* 0x00140014060079a6 */ /* 0x0001e8000c12f306 */
[----:B-----5:R0:W-:Y:S04]  /*3990*/  REDG.E.ADD.F32.FTZ.RN.STRONG.GPU desc[UR6][R6.64+0x1800], R13 ;  /* 0x0018000d060079a6 */ /* 0x0201e8000c12f306 */
[----:B------:R0:W-:Y:S01]  /*39a0*/  REDG.E.ADD.F32.FTZ.RN.STRONG.GPU desc[UR6][R6.64+0x1c00], R22 ;  /* 0x001c0016060079a6 */ /* 0x0001e2000c12f306 */
[----:B------:R-:W-:Y:S05]  /*39b0*/  @P1 BRA `(.L_x_46) ;  /* 0xfffffffc00581947 */ /* 0x000fea000383ffff */
.L_x_45:
[----:B------:R-:W-:Y:S05]  /*39c0*/  BSYNC.RECONVERGENT B0 ;  /* 0x0000000000007941 */ /* 0x000fea0003800200 */
.L_x_44:
[----:B------:R-:W-:Y:S05]  /*39d0*/  @!P0 EXIT ;  /* 0x000000000000894d */ /* 0x000fea0003800000 */
[----:B------:R-:W-:Y:S01]  /*39e0*/  ISETP.GE.U32.AND P0, PT, R10, 0x8, PT ;  /* 0x000000080a00780c */ /* 0x000fe20003f06070 */
[----:B------:R-:W-:Y:S01]  /*39f0*/  BSSY.RECONVERGENT B0, `(.L_x_47) ;  /* 0x0000018000007945 */ /* 0x000fe20003800200 */
[----:B------:R-:W-:-:S04]  /*3a00*/  LOP3.LUT R12, R4, 0x7, RZ, 0xc0, !PT ;  /* 0x00000007040c7812 */ /* 0x000fc800078ec0ff */
[----:B------:R-:W-:-:S07]  /*3a10*/  ISETP.NE.AND P1, PT, R12, RZ, PT ;  /* 0x000000ff0c00720c */ /* 0x000fce0003f25270 */
[----:B------:R-:W-:Y:S06]  /*3a20*/  @!P0 BRA `(.L_x_48) ;  /* 0x0000000000508947 */ /* 0x000fec0003800000 */
[C---:B------:R-:W-:Y:S01]  /*3a30*/  IMAD.WIDE.U32 R8, R0.reuse, 0x4, R14 ;  /* 0x0000000400087825 */ /* 0x040fe200078e000e */
[----:B0-----:R-:W0:Y:S04]  /*3a40*/  LDC.64 R6, c[0x0][0x3a8] ;  /* 0x0000ea00ff067b82 */ /* 0x001e280000000a00 */
[----:B------:R-:W3:Y:S04]  /*3a50*/  LDG.E.CONSTANT R5, desc[UR6][R8.64] ;  /* 0x0000000608057981 */ /* 0x000ee8000c1e9900 */
[----:B------:R-:W4:Y:S04]  /*3a60*/  LDG.E.CONSTANT R11, desc[UR6][R8.64+0x400] ;  /* 0x00040006080b7981 */ /* 0x000f28000c1e9900 */
[----:B------:R-:W5:Y:S04]  /*3a70*/  LDG.E.CONSTANT R13, desc[UR6][R8.64+0x800] ;  /* 0x00080006080d7981 */ /* 0x000f68000c1e9900 */
[----:B------:R-:W5:Y:S04]  /*3a80*/  LDG.E.CONSTANT R17, desc[UR6][R8.64+0xc00] ;  /* 0x000c000608117981 */ /* 0x000f68000c1e9900 */
[----:B--2---:R-:W2:Y:S04]  /*3a90*/  LDG.E.CONSTANT R19, desc[UR6][R8.64+0x1000] ;  /* 0x0010000608137981 */ /* 0x004ea8000c1e9900 */
[----:B------:R-:W2:Y:S04]  /*3aa0*/  LDG.E.CONSTANT R21, desc[UR6][R8.64+0x1400] ;  /* 0x0014000608157981 */ /* 0x000ea8000c1e9900 */
[----:B------:R-:W2:Y:S04]  /*3ab0*/  LDG.E.CONSTANT R23, desc[UR6][R8.64+0x1800] ;  /* 0x0018000608177981 */ /* 0x000ea8000c1e9900 */
[----:B------:R-:W2:Y:S01]  /*3ac0*/  LDG.E.CONSTANT R25, desc[UR6][R8.64+0x1c00] ;  /* 0x001c000608197981 */ /* 0x000ea2000c1e9900 */
[----:B0-----:R-:W-:-:S05]  /*3ad0*/  IMAD.WIDE.U32 R6, R0, 0x4, R6 ;  /* 0x0000000400067825 */ /* 0x001fca00078e0006 */
[----:B---3--:R1:W-:Y:S04]  /*3ae0*/  REDG.E.ADD.F32.FTZ.RN.STRONG.GPU desc[UR6][R6.64], R5 ;  /* 0x00000005060079a6 */ /* 0x0083e8000c12f306 */
[----:B----4-:R1:W-:Y:S04]  /*3af0*/  REDG.E.ADD.F32.FTZ.RN.STRONG.GPU desc[UR6][R6.64+0x400], R11 ;  /* 0x0004000b060079a6 */ /* 0x0103e8000c12f306 */
[----:B-----5:R1:W-:Y:S04]  /*3b00*/  REDG.E.ADD.F32.FTZ.RN.STRONG.GPU desc[UR6][R6.64+0x800], R13 ;  /* 0x0008000d060079a6 */ /* 0x0203e8000c12f306 */
[----:B------:R1:W-:Y:S04]  /*3b10*/  REDG.E.ADD.F32.FTZ.RN.STRONG.GPU desc[UR6][R6.64+0xc00], R17 ;  /* 0x000c0011060079a6 */ /* 0x0003e8000c12f306 */
[----:B--2---:R1:W-:Y:S04]  /*3b20*/  REDG.E.ADD.F32.FTZ.RN.STRONG.GPU desc[UR6][R6.64+0x1000], R19 ;  /* 0x00100013060079a6 */ /* 0x0043e8000c12f306 */
[----:B------:R1:W-:Y:S04]  /*3b30*/  REDG.E.ADD.F32.FTZ.RN.STRONG.GPU desc[UR6][R6.64+0x1400], R21 ;  /* 0x00140015060079a6 */ /* 0x0003e8000c12f306 */
[----:B------:R1:W-:Y:S04]  /*3b40*/  REDG.E.ADD.F32.FTZ.RN.STRONG.GPU desc[UR6][R6.64+0x1800], R23 ;  /* 0x00180017060079a6 */ /* 0x0003e8000c12f306 */
[----:B------:R1:W-:Y:S01]  /*3b50*/  REDG.E.ADD.F32.FTZ.RN.STRONG.GPU desc[UR6][R6.64+0x1c00], R25 ;  /* 0x001c0019060079a6 */ /* 0x0003e2000c12f306 */
[----:B------:R-:W-:-:S07]  /*3b60*/  VIADD R0, R0, 0x800 ;  /* 0x0000080000007836 */ /* 0x000fce0000000000 */
.L_x_48:
[----:B------:R-:W-:Y:S05]  /*3b70*/  BSYNC.RECONVERGENT B0 ;  /* 0x0000000000007941 */ /* 0x000fea0003800200 */
.L_x_47:
[----:B------:R-:W-:Y:S05]  /*3b80*/  @!P1 EXIT ;  /* 0x000000000000994d */ /* 0x000fea0003800000 */
[----:B------:R-:W-:Y:S01]  /*3b90*/  ISETP.GE.U32.AND P0, PT, R12, 0x4, PT ;  /* 0x000000040c00780c */ /* 0x000fe20003f06070 */
[----:B------:R-:W-:Y:S01]  /*3ba0*/  BSSY.RECONVERGENT B0, `(.L_x_49) ;  /* 0x0000010000007945 */ /* 0x000fe20003800200 */
[----:B------:R-:W-:-:S04]  /*3bb0*/  LOP3.LUT R9, R4, 0x3, RZ, 0xc0, !PT ;  /* 0x0000000304097812 */ /* 0x000fc800078ec0ff */
[----:B------:R-:W-:-:S07]  /*3bc0*/  ISETP.NE.AND P1, PT, R9, RZ, PT ;  /* 0x000000ff0900720c */ /* 0x000fce0003f25270 */
[----:B------:R-:W-:Y:S06]  /*3bd0*/  @!P0 BRA `(.L_x_50) ;  /* 0x0000000000308947 */ /* 0x000fec0003800000 */
[C---:B------:R-:W-:Y:S01]  /*3be0*/  IMAD.WIDE.U32 R14, R0.reuse, 0x4, R14 ;  /* 0x00000004000e7825 */ /* 0x040fe200078e000e */
[----:B-1----:R-:W1:Y:S04]  /*3bf0*/  LDC.64 R4, c[0x0][0x3a8] ;  /* 0x0000ea00ff047b82 */ /* 0x002e680000000a00 */
[----:B0-----:R-:W3:Y:S04]  /*3c00*/  LDG.E.CONSTANT R7, desc[UR6][R14.64] ;  /* 0x000000060e077981 */ /* 0x001ee8000c1e9900 */
[----:B------:R-:W4:Y:S04]  /*3c10*/  LDG.E.CONSTANT R11, desc[UR6][R14.64+0x400] ;  /* 0x000400060e0b7981 */ /* 0x000f28000c1e9900 */
[----:B------:R-:W5:Y:S04]  /*3c20*/  LDG.E.CONSTANT R13, desc[UR6][R14.64+0x800] ;  /* 0x000800060e0d7981 */ /* 0x000f68000c1e9900 */
[----:B------:R-:W2:Y:S01]  /*3c30*/  LDG.E.CONSTANT R17, desc[UR6][R14.64+0xc00] ;  /* 0x000c00060e117981 */ /* 0x000ea2000c1e9900 */
[----:B-1----:R-:W-:-:S05]  /*3c40*/  IMAD.WIDE.U32 R4, R0, 0x4, R4 ;  /* 0x0000000400047825 */ /* 0x002fca00078e0004 */
[----:B---3--:R3:W-:Y:S04]  /*3c50*/  REDG.E.ADD.F32.FTZ.RN.STRONG.GPU desc[UR6][R4.64], R7 ;  /* 0x00000007040079a6 */ /* 0x0087e8000c12f306 */
[----:B----4-:R3:W-:Y:S04]  /*3c60*/  REDG.E.ADD.F32.FTZ.RN.STRONG.GPU desc[UR6][R4.64+0x400], R11 ;  /* 0x0004000b040079a6 */ /* 0x0107e8000c12f306 */
[----:B-----5:R3:W-:Y:S04]  /*3c70*/  REDG.E.ADD.F32.FTZ.RN.STRONG.GPU desc[UR6][R4.64+0x800], R13 ;  /* 0x0008000d040079a6 */ /* 0x0207e8000c12f306 */
[----:B--2---:R3:W-:Y:S01]  /*3c80*/  REDG.E.ADD.F32.FTZ.RN.STRONG.GPU desc[UR6][R4.64+0xc00], R17 ;  /* 0x000c0011040079a6 */ /* 0x0047e2000c12f306 */
[----:B------:R-:W-:-:S07]  /*3c90*/  IADD3 R0, PT, PT, R0, 0x400, RZ ;  /* 0x0000040000007810 */ /* 0x000fce0007ffe0ff */
.L_x_50:
[----:B------:R-:W-:Y:S05]  /*3ca0*/  BSYNC.RECONVERGENT B0 ;  /* 0x0000000000007941 */ /* 0x000fea0003800200 */
.L_x_49:
[----:B------:R-:W-:Y:S05]  /*3cb0*/  @!P1 EXIT ;  /* 0x000000000000994d */ /* 0x000fea0003800000 */
[----:B01-3--:R-:W0:Y:S01]  /*3cc0*/  LDC.64 R6, c[0x0][0x3a8] ;  /* 0x0000ea00ff067b82 */ /* 0x00be220000000a00 */
[----:B------:R-:W1:Y:S01]  /*3cd0*/  LDCU.64 UR4, c[0x0][0x390] ;  /* 0x00007200ff0477ac */ /* 0x000e620008000a00 */
[C---:B------:R-:W-:Y:S02]  /*3ce0*/  SHF.L.U64.HI R5, R3.reuse, 0x2, R2 ;  /* 0x0000000203057819 */ /* 0x040fe40000010202 */
[----:B------:R-:W-:-:S05]  /*3cf0*/  SHF.L.U32 R4, R3, 0x2, RZ ;  /* 0x0000000203047819 */ /* 0x000fca00000006ff */
[----:B------:R-:W-:-:S03]  /*3d00*/  IMAD.WIDE.U32 R4, R0, 0x4, R4 ;  /* 0x0000000400047825 */ /* 0x000fc600078e0004 */
[----:B-1----:R-:W-:Y:S01]  /*3d10*/  IADD3 R4, P0, PT, R4, UR4, RZ ;  /* 0x0000000404047c10 */ /* 0x002fe2000ff1e0ff */
[----:B0-----:R-:W-:-:S03]  /*3d20*/  IMAD.WIDE.U32 R2, R0, 0x4, R6 ;  /* 0x0000000400027825 */ /* 0x001fc600078e0006 */
[----:B------:R-:W-:Y:S02]  /*3d30*/  IADD3.X R6, PT, PT, R5, UR5, RZ, P0, !PT ;  /* 0x0000000505067c10 */ /* 0x000fe400087fe4ff */
[----:B------:R-:W-:Y:S01]  /*3d40*/  IADD3 R0, PT, PT, -R9, RZ, RZ ;  /* 0x000000ff09007210 */ /* 0x000fe20007ffe1ff */
[----:B------:R-:W-:Y:S01]  /*3d50*/  IMAD.MOV.U32 R7, RZ, RZ, R2 ;  /* 0x000000ffff077224 */ /* 0x000fe200078e0002 */
[----:B------:R-:W-:-:S07]  /*3d60*/  MOV R8, R3 ;  /* 0x0000000300087202 */ /* 0x000fce0000000f00 */
.L_x_51:
[----:B0-----:R-:W-:Y:S01]  /*3d70*/  IMAD.MOV.U32 R2, RZ, RZ, R4 ;  /* 0x000000ffff027224 */ /* 0x001fe200078e0004 */
[----:B------:R-:W-:-:S05]  /*3d80*/  MOV R3, R6 ;  /* 0x0000000600037202 */ /* 0x000fca0000000f00 */
[----:B------:R0:W3:Y:S01]  /*3d90*/  LDG.E.CONSTANT R5, desc[UR6][R2.64] ;  /* 0x0000000602057981 */ /* 0x0000e2000c1e9900 */
[----:B------:R-:W-:-:S04]  /*3da0*/  IADD3 R0, PT, PT, R0, 0x1, RZ ;  /* 0x0000000100007810 */ /* 0x000fc80007ffe0ff */
[----:B------:R-:W-:Y:S02]  /*3db0*/  ISETP.NE.AND P0, PT, R0, RZ, PT ;  /* 0x000000ff0000720c */ /* 0x000fe40003f05270 */
[----:B------:R-:W-:Y:S02]  /*3dc0*/  IADD3 R4, P2, PT, R4, 0x400, RZ ;  /* 0x0000040004047810 */ /* 0x000fe40007f5e0ff */
[----:B0-----:R-:W-:Y:S01]  /*3dd0*/  MOV R2, R7 ;  /* 0x0000000700027202 */ /* 0x001fe20000000f00 */
[----:B------:R-:W-:Y:S01]  /*3de0*/  IMAD.MOV.U32 R3, RZ, RZ, R8 ;  /* 0x000000ffff037224 */ /* 0x000fe200078e0008 */
[----:B------:R-:W-:Y:S01]  /*3df0*/  IADD3 R7, P1, PT, R7, 0x400, RZ ;  /* 0x0000040007077810 */ /* 0x000fe20007f3e0ff */
[----:B------:R-:W-:-:S03]  /*3e00*/  IMAD.X R6, RZ, RZ, R6, P2 ;  /* 0x000000ffff067224 */ /* 0x000fc600010e0606 */
[----:B------:R-:W-:Y:S01]  /*3e10*/  IADD3.X R8, PT, PT, RZ, R8, RZ, P1, !PT ;  /* 0x00000008ff087210 */ /* 0x000fe20000ffe4ff */
[----:B---3--:R0:W-:Y:S02]  /*3e20*/  REDG.E.ADD.F32.FTZ.RN.STRONG.GPU desc[UR6][R2.64], R5 ;  /* 0x00000005020079a6 */ /* 0x0081e4000c12f306 */
[----:B------:R-:W-:Y:S06]  /*3e30*/  @!P0 EXIT ;  /* 0x000000000000894d */ /* 0x000fec0003800000 */
[----:B------:R-:W-:Y:S05]  /*3e40*/  BRA `(.L_x_51) ;  /* 0xfffffffc00c87947 */ /* 0x000fea000383ffff */
.L_x_43:
[----:B------:R-:W-:-:S04]  /*3e50*/  ISETP.NE.U32.AND P0, PT, R6, RZ, PT ;  /* 0x000000ff0600720c */ /* 0x000fc80003f05070 */
[----:B------:R-:W-:-:S13]  /*3e60*/  ISETP.NE.AND.EX P0, PT, R7, RZ, PT, P0 ;  /* 0x000000ff0700720c */ /* 0x000fda0003f05300 */
[----:B------:R-:W-:Y:S05]  /*3e70*/  @P0 BRA `(.L_x_52) ;  /* 0x0000000800340947 */ /* 0x000fea0003800000 */
        /* <DEDUP_REMOVED lines=10> */
[C---:B------:R-:W-:Y:S02]  /*3f20*/  SHF.L.U64.HI R9, R3.reuse, 0x2, R2 ;  /* 0x0000000203097819 */ /* 0x040fe40000010202 */
[----:B------:R-:W-:Y:S01]  /*3f30*/  SHF.L.U32 R8, R3, 0x2, RZ ;  /* 0x0000000203087819 */ /* 0x000fe200000006ff */
[----:B------:R-:W3:Y:S01]  /*3f40*/  LDCU.64 UR8, c[0x0][0x390] ;  /* 0x00007200ff0877ac */ /* 0x000ee20008000a00 */
[----:B------:R-:W-:-:S03]  /*3f50*/  LOP3.LUT R11, R10, 0x1fffff8, RZ, 0xc0, !PT ;  /* 0x01fffff80a0b7812 */ /* 0x000fc600078ec0ff */
[----:B------:R-:W-:Y:S01]  /*3f60*/  IMAD.WIDE.U32 R8, R0, 0x4, R8 ;  /* 0x0000000400087825 */ /* 0x000fe200078e0008 */
[----:B------:R-:W-:-:S03]  /*3f70*/  IADD3 R11, PT, PT, -R11, RZ, RZ ;  /* 0x000000ff0b0b7210 */ /* 0x000fc60007ffe1ff */
[----:B0-----:R-:W-:Y:S01]  /*3f80*/  IMAD.WIDE.U32 R2, R0, 0x4, R6 ;  /* 0x0000000400027825 */ /* 0x001fe200078e0006 */
[----:B------:R-:W-:Y:S02]  /*3f90*/  IADD3 R6, P1, PT, R8, 0x1000, RZ ;  /* 0x0000100008067810 */ /* 0x000fe40007f3e0ff */
[----:B------:R-:W-:-:S03]  /*3fa0*/  IADD3 R16, P3, PT, R2, 0x1000, RZ ;  /* 0x0000100002107810 */ /* 0x000fc60007f7e0ff */
[----:B------:R-:W-:Y:S01]  /*3fb0*/  IMAD.X R7, RZ, RZ, R9, P1 ;  /* 0x000000ffff077224 */ /* 0x000fe200008e0609 */
[C---:B-1----:R-:W-:Y:S02]  /*3fc0*/  IADD3 R2, P1, PT, R6.reuse, UR4, RZ ;  /* 0x0000000406027c10 */ /* 0x042fe4000ff3e0ff */
[----:B---3--:R-:W-:Y:S02]  /*3fd0*/  IADD3 R6, P2, PT, R6, UR8, RZ ;  /* 0x0000000806067c10 */ /* 0x008fe4000ff5e0ff */
[----:B------:R-:W-:Y:S02]  /*3fe0*/  IADD3.X R17, PT, PT, RZ, R3, RZ, P3, !PT ;  /* 0x00000003ff117210 */ /* 0x000fe40001ffe4ff */
[C---:B------:R-:W-:Y:S02]  /*3ff0*/  IADD3.X R3, PT, PT, R7.reuse, UR5, RZ, P1, !PT ;  /* 0x0000000507037c10 */ /* 0x040fe40008ffe4ff */
[----:B------:R-:W-:-:S07]  /*4000*/  IADD3.X R7, PT, PT, R7, UR9, RZ, P2, !PT ;  /* 0x0000000907077c10 */ /* 0x000fce00097fe4ff */
.L_x_55:
[----:B0-2---:R-:W2:Y:S04]  /*4010*/  LDG.E.CONSTANT R21, desc[UR6][R2.64+-0x800] ;  /* 0xfff8000602157981 */ /* 0x005ea8000c1e9900 */
[----:B------:R-:W3:Y:S04]  /*4020*/  LDG.E.CONSTANT R22, desc[UR6][R6.64+-0x800] ;  /* 0xfff8000606167981 */ /* 0x000ee8000c1e9900 */
[----:B------:R-:W4:Y:S04]  /*4030*/  LDG.E.CONSTANT R19, desc[UR6][R2.64+-0xc00] ;  /* 0xfff4000602137981 */ /* 0x000f28000c1e9900 */
[----:B------:R-:W5:Y:S04]  /*4040*/  LDG.E.CONSTANT R9, desc[UR6][R2.64+-0x1000] ;  /* 0xfff0000602097981 */ /* 0x000f68000c1e9900 */
[----:B------:R-:W5:Y:S04]  /*4050*/  LDG.E.CONSTANT R8, desc[UR6][R6.64+-0x1000] ;  /* 0xfff0000606087981 */ /* 0x000f68000c1e9900 */
[----:B------:R-:W5:Y:S04]  /*4060*/  LDG.E.CONSTANT R18, desc[UR6][R6.64+-0xc00] ;  /* 0xfff4000606127981 */ /* 0x000f68000c1e9900 */
[----:B------:R-:W5:Y:S04]  /*4070*/  LDG.E.CONSTANT R26, desc[UR6][R2.64] ;  /* 0x00000006021a7981 */ /* 0x000f68000c1e9900 */
[----:B------:R-:W5:Y:S04]  /*4080*/  LDG.E.CONSTANT R24, desc[UR6][R6.64+-0x400] ;  /* 0xfffc000606187981 */ /* 0x000f68000c1e9900 */
[----:B------:R-:W5:Y:S04]  /*4090*/  LDG.E.CONSTANT R28, desc[UR6][R2.64+0x400] ;  /* 0x00040006021c7981 */ /* 0x000f68000c1e9900 */
[----:B------:R-:W5:Y:S01]  /*40a0*/  LDG.E.CONSTANT R23, desc[UR6][R2.64+0x800] ;  /* 0x0008000602177981 */ /* 0x000f62000c1e9900 */
[----:B--2---:R-:W-:-:S04]  /*40b0*/  FMUL R21, R21, R4 ;  /* 0x0000000415157220 */ /* 0x004fc80000400000 */
[----:B---3--:R-:W-:Y:S02]  /*40c0*/  FMUL R29, R21, R22 ;  /* 0x00000016151d7220 */ /* 0x008fe40000400000 */
[----:B------:R-:W2:Y:S01]  /*40d0*/  LDG.E.CONSTANT R22, desc[UR6][R2.64+-0x400] ;  /* 0xfffc000602167981 */ /* 0x000ea2000c1e9900 */
[----:B----4-:R-:W-:-:S03]  /*40e0*/  FMUL R19, R19, R4 ;  /* 0x0000000413137220 */ /* 0x010fc60000400000 */
[----:B------:R0:W3:Y:S01]  /*40f0*/  LDG.E.CONSTANT R21, desc[UR6][R2.64+0xc00] ;  /* 0x000c000602157981 */ /* 0x0000e2000c1e9900 */
[----:B-----5:R-:W-:-:S04]  /*4100*/  FMUL R9, R9, R4 ;  /* 0x0000000409097220 */ /* 0x020fc80000400000 */
[----:B------:R-:W-:Y:S01]  /*4110*/  FMUL R25, R9, R8 ;  /* 0x0000000809197220 */ /* 0x000fe20000400000 */
[----:B------:R-:W-:Y:S01]  /*4120*/  IMAD.MOV.U32 R8, RZ, RZ, R16 ;  /* 0x000000ffff087224 */ /* 0x000fe200078e0010 */
[----:B------:R-:W-:Y:S01]  /*4130*/  MOV R9, R17 ;  /* 0x0000001100097202 */ /* 0x000fe20000000f00 */
[----:B------:R-:W4:Y:S01]  /*4140*/  LDG.E.CONSTANT R16, desc[UR6][R6.64+0x400] ;  /* 0x0004000606107981 */ /* 0x000f22000c1e9900 */
[----:B------:R-:W-:-:S03]  /*4150*/  FMUL R27, R19, R18 ;  /* 0x00000012131b7220 */ /* 0x000fc60000400000 */
[----:B------:R-:W5:Y:S04]  /*4160*/  LDG.E.CONSTANT R19, desc[UR6][R6.64] ;  /* 0x0000000606137981 */ /* 0x000f68000c1e9900 */
[----:B------:R-:W5:Y:S04]  /*4170*/  LDG.E.CONSTANT R17, desc[UR6][R6.64+0x800] ;  /* 0x0008000606117981 */ /* 0x000f68000c1e9900 */
[----:B------:R1:W5:Y:S01]  /*4180*/  LDG.E.CONSTANT R18, desc[UR6][R6.64+0xc00] ;  /* 0x000c000606127981 */ /* 0x000362000c1e9900 */
[----:B------:R-:W-:Y:S01]  /*4190*/  IADD3 R11, PT, PT, R11, 0x8, RZ ;  /* 0x000000080b0b7810 */ /* 0x000fe20007ffe0ff */
[----:B------:R-:W-:-:S02]  /*41a0*/  FMUL R26, R26, R4 ;  /* 0x000000041a1a7220 */ /* 0x000fc40000400000 */
[----:B------:R-:W-:Y:S01]  /*41b0*/  REDG.E.ADD.F32.FTZ.RN.STRONG.GPU desc[UR6][R8.64+-0x1000], R25 ;  /* 0xfff00019080079a6 */ /* 0x000fe2000c12f306 */
[----:B------:R-:W-:-:S03]  /*41c0*/  ISETP.NE.AND P1, PT, R11, RZ, PT ;  /* 0x000000ff0b00720c */ /* 0x000fc60003f25270 */
[----:B------:R1:W-:Y:S01]  /*41d0*/  REDG.E.ADD.F32.FTZ.RN.STRONG.GPU desc[UR6][R8.64+-0xc00], R27 ;  /* 0xfff4001b080079a6 */ /* 0x0003e2000c12f306 */
[----:B0-----:R-:W-:-:S03]  /*41e0*/  IADD3 R2, P2, PT, R2, 0x2000, RZ ;  /* 0x0000200002027810 */ /* 0x001fc60007f5e0ff */
[----:B------:R0:W-:Y:S01]  /*41f0*/  REDG.E.ADD.F32.FTZ.RN.STRONG.GPU desc[UR6][R8.64+-0x800], R29 ;  /* 0xfff8001d080079a6 */ /* 0x0001e2000c12f306 */
[-C--:B-1----:R-:W-:Y:S01]  /*4200*/  FMUL R27, R28, R4.reuse ;  /* 0x000000041c1b7220 */ /* 0x082fe20000400000 */
[----:B------:R-:W-:Y:S01]  /*4210*/  IADD3 R6, P3, PT, R6, 0x2000, RZ ;  /* 0x0000200006067810 */ /* 0x000fe20007f7e0ff */
[----:B------:R-:W-:Y:S02]  /*4220*/  IMAD.X R3, RZ, RZ, R3, P2 ;  /* 0x000000ffff037224 */ /* 0x000fe400010e0603 */
[----:B------:R-:W-:Y:S01]  /*4230*/  VIADD R0, R0, 0x800 ;  /* 0x0000080000007836 */ /* 0x000fe20000000000 */
[----:B------:R-:W-:Y:S01]  /*4240*/  IADD3.X R7, PT, PT, RZ, R7, RZ, P3, !PT ;  /* 0x00000007ff077210 */ /* 0x000fe20001ffe4ff */
[----:B--2---:R-:W-:-:S04]  /*4250*/  FMUL R22, R22, R4 ;  /* 0x0000000416167220 */ /* 0x004fc80000400000 */
[----:B------:R-:W-:Y:S01]  /*4260*/  FMUL R25, R22, R24 ;  /* 0x0000001816197220 */ /* 0x000fe20000400000 */
[-C--:B------:R-:W-:Y:S01]  /*4270*/  FMUL R22, R23, R4.reuse ;  /* 0x0000000417167220 */ /* 0x080fe20000400000 */
[----:B---3--:R-:W-:-:S03]  /*4280*/  FMUL R23, R21, R4 ;  /* 0x0000000415177220 */ /* 0x008fc60000400000 */
[----:B------:R0:W-:Y:S01]  /*4290*/  REDG.E.ADD.F32.FTZ.RN.STRONG.GPU desc[UR6][R8.64+-0x400], R25 ;  /* 0xfffc0019080079a6 */ /* 0x0001e2000c12f306 */
[----:B----4-:R-:W-:Y:S01]  /*42a0*/  FMUL R27, R27, R16 ;  /* 0x000000101b1b7220 */ /* 0x010fe20000400000 */
[----:B-----5:R-:W-:Y:S01]  /*42b0*/  FMUL R19, R26, R19 ;  /* 0x000000131a137220 */ /* 0x020fe20000400000 */
[----:B------:R-:W-:-:S04]  /*42c0*/  FMUL R21, R22, R17 ;  /* 0x0000001116157220 */ /* 0x000fc80000400000 */
[----:B------:R0:W-:Y:S01]  /*42d0*/  REDG.E.ADD.F32.FTZ.RN.STRONG.GPU desc[UR6][R8.64], R19 ;  /* 0x00000013080079a6 */ /* 0x0001e2000c12f306 */
[----:B------:R-:W-:-:S03]  /*42e0*/  FMUL R23, R23, R18 ;  /* 0x0000001217177220 */ /* 0x000fc60000400000 */
[----:B------:R0:W-:Y:S01]  /*42f0*/  REDG.E.ADD.F32.FTZ.RN.STRONG.GPU desc[UR6][R8.64+0x400], R27 ;  /* 0x0004001b080079a6 */ /* 0x0001e2000c12f306 */
[----:B------:R-:W-:-:S03]  /*4300*/  IADD3 R16, P4, PT, R8, 0x2000, RZ ;  /* 0x0000200008107810 */ /* 0x000fc60007f9e0ff */
[----:B------:R0:W-:Y:S01]  /*4310*/  REDG.E.ADD.F32.FTZ.RN.STRONG.GPU desc[UR6][R8.64+0x800], R21 ;  /* 0x00080015080079a6 */ /* 0x0001e2000c12f306 */
[----:B------:R-:W-:-:S03]  /*4320*/  IADD3.X R17, PT, PT, RZ, R9, RZ, P4, !PT ;  /* 0x00000009ff117210 */ /* 0x000fc600027fe4ff */
[----:B------:R0:W-:Y:S01]  /*4330*/  REDG.E.ADD.F32.FTZ.RN.STRONG.GPU desc[UR6][R8.64+0xc00], R23 ;  /* 0x000c0017080079a6 */ /* 0x0001e2000c12f306 */
[----:B------:R-:W-:Y:S05]  /*4340*/  @P1 BRA `(.L_x_55) ;  /* 0xfffffffc00301947 */ /* 0x000fea000383ffff */
.L_x_54:
[----:B------:R-:W-:Y:S05]  /*4350*/  BSYNC.RECONVERGENT B0 ;  /* 0x0000000000007941 */ /* 0x000fea0003800200 */
.L_x_53:
[----:B------:R-:W-:Y:S05]  /*4360*/  @!P0 EXIT ;  /* 0x000000000000894d */ /* 0x000fea0003800000 */
[----:B------:R-:W-:Y:S01]  /*4370*/  ISETP.GE.U32.AND P0, PT, R20, 0x4, PT ;  /* 0x000000041400780c */ /* 0x000fe20003f06070 */
[----:B------:R-:W-:Y:S01]  /*4380*/  BSSY.RECONVERGENT B0, `(.L_x_56) ;  /* 0x000001c000007945 */ /* 0x000fe20003800200 */
[----:B------:R-:W-:-:S11]  /*4390*/  LOP3.LUT P1, R10, R10, 0x3, RZ, 0xc0, !PT ;  /* 0x000000030a0a7812 */ /* 0x000fd6000782c0ff */
[----:B------:R-:W-:Y:S05]  /*43a0*/  @!P0 BRA `(.L_x_57) ;  /* 0x0000000000648947 */ /* 0x000fea0003800000 */
[C---:B0-----:R-:W-:Y:S01]  /*43b0*/  IMAD.WIDE.U32 R8, R0.reuse, 0x4, R12 ;  /* 0x0000000400087825 */ /* 0x041fe200078e000c */
[----:B------:R-:W0:Y:S03]  /*43c0*/  LDC.64 R2, c[0x0][0x3a0] ;  /* 0x0000e800ff027b82 */ /* 0x000e260000000a00 */
[C---:B------:R-:W-:Y:S01]  /*43d0*/  IMAD.WIDE.U32 R6, R0.reuse, 0x4, R14 ;  /* 0x0000000400067825 */ /* 0x040fe200078e000e */
[----:B------:R-:W3:Y:S04]  /*43e0*/  LDG.E.CONSTANT R11, desc[UR6][R8.64] ;  /* 0x00000006080b7981 */ /* 0x000ee8000c1e9900 */
[----:B------:R-:W4:Y:S04]  /*43f0*/  LDG.E.CONSTANT R17, desc[UR6][R8.64+0x400] ;  /* 0x0004000608117981 */ /* 0x000f28000c1e9900 */
[----:B--2---:R-:W2:Y:S04]  /*4400*/  LDG.E.CONSTANT R19, desc[UR6][R8.64+0x800] ;  /* 0x0008000608137981 */ /* 0x004ea8000c1e9900 */
[----:B------:R-:W5:Y:S04]  /*4410*/  LDG.E.CONSTANT R21, desc[UR6][R8.64+0xc00] ;  /* 0x000c000608157981 */ /* 0x000f68000c1e9900 */
[----:B------:R-:W5:Y:S04]  /*4420*/  LDG.E.CONSTANT R16, desc[UR6][R6.64] ;  /* 0x0000000606107981 */ /* 0x000f68000c1e9900 */
[----:B------:R-:W5:Y:S04]  /*4430*/  LDG.E.CONSTANT R18, desc[UR6][R6.64+0x400] ;  /* 0x0004000606127981 */ /* 0x000f68000c1e9900 */
[----:B------:R-:W5:Y:S04]  /*4440*/  LDG.E.CONSTANT R20, desc[UR6][R6.64+0x800] ;  /* 0x0008000606147981 */ /* 0x000f68000c1e9900 */
[----:B------:R-:W5:Y:S01]  /*4450*/  LDG.E.CONSTANT R22, desc[UR6][R6.64+0xc00] ;  /* 0x000c000606167981 */ /* 0x000f62000c1e9900 */
[----:B0-----:R-:W-:-:S04]  /*4460*/  IMAD.WIDE.U32 R2, R0, 0x4, R2 ;  /* 0x0000000400027825 */ /* 0x001fc800078e0002 */
[-C--:B---3--:R-:W-:Y:S01]  /*4470*/  FMUL R11, R11, R4.reuse ;  /* 0x000000040b0b7220 */ /* 0x088fe20000400000 */
[-C--:B----4-:R-:W-:Y:S01]  /*4480*/  FMUL R17, R17, R4.reuse ;  /* 0x0000000411117220 */ /* 0x090fe20000400000 */
[-C--:B--2---:R-:W-:Y:S01]  /*4490*/  FMUL R19, R19, R4.reuse ;  /* 0x0000000413137220 */ /* 0x084fe20000400000 */
[----:B-----5:R-:W-:Y:S01]  /*44a0*/  FMUL R21, R21, R4 ;  /* 0x0000000415157220 */ /* 0x020fe20000400000 */
[----:B------:R-:W-:Y:S01]  /*44b0*/  FMUL R11, R16, R11 ;  /* 0x0000000b100b7220 */ /* 0x000fe20000400000 */
[----:B------:R-:W-:-:S04]  /*44c0*/  FMUL R17, R18, R17 ;  /* 0x0000001112117220 */ /* 0x000fc80000400000 */
[----:B------:R1:W-:Y:S01]  /*44d0*/  REDG.E.ADD.F32.FTZ.RN.STRONG.GPU desc[UR6][R2.64], R11 ;  /* 0x0000000b020079a6 */ /* 0x0003e2000c12f306 */
[----:B------:R-:W-:-:S03]  /*44e0*/  FMUL R19, R20, R19 ;  /* 0x0000001314137220 */ /* 0x000fc60000400000 */
[----:B------:R1:W-:Y:S01]  /*44f0*/  REDG.E.ADD.F32.FTZ.RN.STRONG.GPU desc[UR6][R2.64+0x400], R17 ;  /* 0x00040011020079a6 */ /* 0x0003e2000c12f306 */
[----:B------:R-:W-:-:S03]  /*4500*/  FMUL R21, R22, R21 ;  /* 0x0000001516157220 */ /* 0x000fc60000400000 */
[----:B------:R1:W-:Y:S04]  /*4510*/  REDG.E.ADD.F32.FTZ.RN.STRONG.GPU desc[UR6][R2.64+0x800], R19 ;  /* 0x00080013020079a6 */ /* 0x0003e8000c12f306 */
[----:B------:R1:W-:Y:S01]  /*4520*/  REDG.E.ADD.F32.FTZ.RN.STRONG.GPU desc[UR6][R2.64+0xc00], R21 ;  /* 0x000c0015020079a6 */ /* 0x0003e2000c12f306 */
[----:B------:R-:W-:-:S07]  /*4530*/  IADD3 R0, PT, PT, R0, 0x400, RZ ;  /* 0x0000040000007810 */ /* 0x000fce0007ffe0ff */
.L_x_57:
[----:B------:R-:W-:Y:S05]  /*4540*/  BSYNC.RECONVERGENT B0 ;  /* 0x0000000000007941 */ /* 0x000fea0003800200 */
.L_x_56:
[----:B------:R-:W-:Y:S05]  /*4550*/  @!P1 EXIT ;  /* 0x000000000000994d */ /* 0x000fea0003800000 */
[----:B------:R-:W-:Y:S01]  /*4560*/  ISETP.NE.AND P1, PT, R10, 0x1, PT ;  /* 0x000000010a00780c */ /* 0x000fe20003f25270 */
[----:B------:R-:W-:Y:S01]  /*4570*/  BSSY.RECONVERGENT B0, `(.L_x_58) ;  /* 0x0000012000007945 */ /* 0x000fe20003800200 */
[----:B------:R-:W-:-:S11]  /*4580*/  LOP3.LUT P0, RZ, R5, 0x100, RZ, 0xc0, !PT ;  /* 0x0000010005ff7812 */ /* 0x000fd6000780c0ff */
[----:B------:R-:W-:Y:S05]  /*4590*/  @!P1 BRA `(.L_x_59) ;  /* 0x00000000003c9947 */ /* 0x000fea0003800000 */
[C---:B-1----:R-:W-:Y:S01]  /*45a0*/  IMAD.WIDE.U32 R2, R0.reuse, 0x4, R12 ;  /* 0x0000000400027825 */ /* 0x042fe200078e000c */
[----:B------:R-:W1:Y:S03]  /*45b0*/  LDC.64 R6, c[0x0][0x3a0] ;  /* 0x0000e800ff067b82 */ /* 0x000e660000000a00 */
[C---:B0-----:R-:W-:Y:S01]  /*45c0*/  IMAD.WIDE.U32 R8, R0.reuse, 0x4, R14 ;  /* 0x0000000400087825 */ /* 0x041fe200078e000e */
[----:B------:R-:W3:Y:S04]  /*45d0*/  LDG.E.CONSTANT R5, desc[UR6][R2.64] ;  /* 0x0000000602057981 */ /* 0x000ee8000c1e9900 */
[----:B------:R-:W4:Y:S04]  /*45e0*/  LDG.E.CONSTANT R11, desc[UR6][R2.64+0x400] ;  /* 0x00040006020b7981 */ /* 0x000f28000c1e9900 */
[----:B------:R-:W5:Y:S04]  /*45f0*/  LDG.E.CONSTANT R10, desc[UR6][R8.64] ;  /* 0x00000006080a7981 */ /* 0x000f68000c1e9900 */
[----:B------:R-:W2:Y:S01]  /*4600*/  LDG.E.CONSTANT R16, desc[UR6][R8.64+0x400] ;  /* 0x0004000608107981 */ /* 0x000ea2000c1e9900 */
[----:B-1----:R-:W-:-:S04]  /*4610*/  IMAD.WIDE.U32 R6, R0, 0x4, R6 ;  /* 0x0000000400067825 */ /* 0x002fc800078e0006 */
[-C--:B---3--:R-:W-:Y:S01]  /*4620*/  FMUL R5, R5, R4.reuse ;  /* 0x0000000405057220 */ /* 0x088fe20000400000 */
[----:B----4-:R-:W-:-:S03]  /*4630*/  FMUL R11, R11, R4 ;  /* 0x000000040b0b7220 */ /* 0x010fc60000400000 */
[----:B-----5:R-:W-:Y:S01]  /*4640*/  FMUL R5, R10, R5 ;  /* 0x000000050a057220 */ /* 0x020fe20000400000 */
[----:B--2---:R-:W-:-:S04]  /*4650*/  FMUL R11, R16, R11 ;  /* 0x0000000b100b7220 */ /* 0x004fc80000400000 */
[----:B------:R3:W-:Y:S04]  /*4660*/  REDG.E.ADD.F32.FTZ.RN.STRONG.GPU desc[UR6][R6.64], R5 ;  /* 0x00000005060079a6 */ /* 0x0007e8000c12f306 */
[----:B------:R3:W-:Y:S01]  /*4670*/  REDG.E.ADD.F32.FTZ.RN.STRONG.GPU desc[UR6][R6.64+0x400], R11 ;  /* 0x0004000b060079a6 */ /* 0x0007e2000c12f306 */
[----:B------:R-:W-:-:S07]  /*4680*/  IADD3 R0, PT, PT, R0, 0x200, RZ ;  /* 0x0000020000007810 */ /* 0x000fce0007ffe0ff */
.L_x_59:
[----:B------:R-:W-:Y:S05]  /*4690*/  BSYNC.RECONVERGENT B0 ;  /* 0x0000000000007941 */ /* 0x000fea0003800200 */
.L_x_58:
[----:B------:R-:W-:Y:S05]  /*46a0*/  @P0 EXIT ;  /* 0x000000000000094d */ /* 0x000fea0003800000 */
[C---:B------:R-:W-:Y:S01]  /*46b0*/  IMAD.WIDE.U32 R12, R0.reuse, 0x4, R12 ;  /* 0x00000004000c7825 */ /* 0x040fe200078e000c */
[----:B-1----:R-:W1:Y:S03]  /*46c0*/  LDC.64 R2, c[0x0][0x3a0] ;  /* 0x0000e800ff027b82 */ /* 0x002e660000000a00 */
[C---:B------:R-:W-:Y:S02]  /*46d0*/  IMAD.WIDE.U32 R14, R0.reuse, 0x4, R14 ;  /* 0x00000004000e7825 */ /* 0x040fe400078e000e */
[----:B------:R-:W4:Y:S04]  /*46e0*/  LDG.E.CONSTANT R13, desc[UR6][R12.64] ;  /* 0x000000060c0d7981 */ /* 0x000f28000c1e9900 */
[----:B------:R-:W3:Y:S01]  /*46f0*/  LDG.E.CONSTANT R15, desc[UR6][R14.64] ;  /* 0x000000060e0f7981 */ /* 0x000ee2000c1e9900 */
[----:B-1----:R-:W-:-:S04]  /*4700*/  IMAD.WIDE.U32 R2, R0, 0x4, R2 ;  /* 0x0000000400027825 */ /* 0x002fc800078e0002 */
[----:B----4-:R-:W-:-:S04]  /*4710*/  FMUL R4, R13, R4 ;  /* 0x000000040d047220 */ /* 0x010fc80000400000 */
[----:B---3--:R-:W-:-:S05]  /*4720*/  FMUL R5, R4, R15 ;  /* 0x0000000f04057220 */ /* 0x008fca0000400000 */
[----:B------:R-:W-:Y:S01]  /*4730*/  REDG.E.ADD.F32.FTZ.RN.STRONG.GPU desc[UR6][R2.64], R5 ;  /* 0x00000005020079a6 */ /* 0x000fe2000c12f306 */
[----:B------:R-:W-:Y:S05]  /*4740*/  EXIT ;  /* 0x000000000000794d */ /* 0x000fea0003800000 */
.L_x_52:
[----:B------:R-:W-:Y:S01]  /*4750*/  LOP3.LUT R5, RZ, R0, RZ, 0x33, !PT ;  /* 0x00000000ff057212 */ /* 0x000fe200078e33ff */
[----:B------:R-:W-:Y:S04]  /*4760*/  BSSY.RECONVERGENT B0, `(.L_x_60) ;  /* 0x0000058000007945 */ /* 0x000fe80003800200 */
[----:B------:R-:W-:-:S05]  /*4770*/  VIADD R5, R5, UR4 ;  /* 0x0000000405057c36 */ /* 0x000fca0008000000 */
[C---:B------:R-:W-:Y:S02]  /*4780*/  ISETP.GE.U32.AND P1, PT, R5.reuse, 0x700, PT ;  /* 0x000007000500780c */ /* 0x040fe40003f26070 */
[----:B------:R-:W-:-:S04]  /*4790*/  LEA.HI R10, R5, 0x1, RZ, 0x18 ;  /* 0x00000001050a7811 */ /* 0x000fc800078fc0ff */
[----:B--2---:R-:W-:-:S07]  /*47a0*/  LOP3.LUT P0, R21, R10, 0x7, RZ, 0xc0, !PT ;  /* 0x000000070a157812 */ /* 0x004fce000780c0ff */
[----:B------:R-:W-:Y:S06]  /*47b0*/  @!P1 BRA `(.L_x_61) ;  /* 0x0000000400489947 */ /* 0x000fec0003800000 */
[----:B------:R-:W0:Y:S01]  /*47c0*/  LDCU.64 UR4, c[0x0][0x380] ;  /* 0x00007000ff0477ac */ /* 0x000e220008000a00 */
[----:B------:R-:W-:Y:S01]  /*47d0*/  IMAD.WIDE.U32 R8, R0, 0x4, RZ ;  /* 0x0000000400087825 */ /* 0x000fe200078e00ff */
[----:B------:R-:W1:Y:S02]  /*47e0*/  LDCU.64 UR8, c[0x0][0x390] ;  /* 0x00007200ff0877ac */ /* 0x000e640008000a00 */
[C---:B------:R-:W-:Y:S02]  /*47f0*/  LEA R11, P1, R3.reuse, R8, 0x2 ;  /* 0x00000008030b7211 */ /* 0x040fe400078210ff */
[----:B------:R-:W-:Y:S02]  /*4800*/  LOP3.LUT R19, R8, 0x1000, RZ, 0xfc, !PT ;  /* 0x0000100008137812 */ /* 0x000fe400078efcff */
[----:B------:R-:W-:Y:S02]  /*4810*/  LEA.HI.X R8, R3, R9, R2, 0x2, P1 ;  /* 0x0000000903087211 */ /* 0x000fe400008f1402 */
[----:B------:R-:W-:-:S02]  /*4820*/  IADD3 R3, P1, PT, R11, 0x1000, RZ ;  /* 0x000010000b037810 */ /* 0x000fc40007f3e0ff */
[C---:B------:R-:W-:Y:S02]  /*4830*/  IADD3 R18, P4, PT, R19.reuse, R6, RZ ;  /* 0x0000000613127210 */ /* 0x040fe40007f9e0ff */
[----:B------:R-:W-:Y:S02]  /*4840*/  IADD3 R11, P3, PT, R19, R16, RZ ;  /* 0x00000010130b7210 */ /* 0x000fe40007f7e0ff */
[----:B------:R-:W-:Y:S01]  /*4850*/  IADD3.X R8, PT, PT, RZ, R8, RZ, P1, !PT ;  /* 0x00000008ff087210 */ /* 0x000fe20000ffe4ff */
[----:B------:R-:W-:Y:S01]  /*4860*/  IMAD.X R29, R9, 0x1, R7, P4 ;  /* 0x00000001091d7824 */ /* 0x000fe200020e0607 */
[C---:B0-----:R-:W-:Y:S02]  /*4870*/  IADD3 R2, P1, PT, R3.reuse, UR4, RZ ;  /* 0x0000000403027c10 */ /* 0x041fe4000ff3e0ff */
[----:B-1----:R-:W-:Y:S02]  /*4880*/  IADD3 R6, P2, PT, R3, UR8, RZ ;  /* 0x0000000803067c10 */ /* 0x002fe4000ff5e0ff */
[----:B------:R-:W-:-:S02]  /*4890*/  LOP3.LUT R19, R10, 0x1fffff8, RZ, 0xc0, !PT ;  /* 0x01fffff80a137812 */ /* 0x000fc400078ec0ff */
[----:B------:R-:W-:Y:S02]  /*48a0*/  IADD3.X R20, PT, PT, R9, R17, RZ, P3, !PT ;  /* 0x0000001109147210 */ /* 0x000fe40001ffe4ff */
[C---:B------:R-:W-:Y:S02]  /*48b0*/  IADD3.X R3, PT, PT, R8.reuse, UR5, RZ, P1, !PT ;  /* 0x0000000508037c10 */ /* 0x040fe40008ffe4ff */
[----:B------:R-:W-:Y:S02]  /*48c0*/  IADD3.X R7, PT, PT, R8, UR9, RZ, P2, !PT ;  /* 0x0000000908077c10 */ /* 0x000fe400097fe4ff */
[----:B------:R-:W-:-:S07]  /*48d0*/  IADD3 R19, PT, PT, -R19, RZ, RZ ;  /* 0x000000ff13137210 */ /* 0x000fce0007ffe1ff */
.L_x_62:
[----:B0-----:R-:W2:Y:S04]  /*48e0*/  LDG.E.CONSTANT R9, desc[UR6][R2.64+-0x1000] ;  /* 0xfff0000602097981 */ /* 0x001ea8000c1e9900 */
[----:B------:R-:W3:Y:S04]  /*48f0*/  LDG.E.CONSTANT R17, desc[UR6][R2.64+-0xc00] ;  /* 0xfff4000602117981 */ /* 0x000ee8000c1e9900 */
[----:B------:R-:W4:Y:S04]  /*4900*/  LDG.E.CONSTANT R24, desc[UR6][R6.64+-0x1000] ;  /* 0xfff0000606187981 */ /* 0x000f28000c1e9900 */
[----:B------:R-:W5:Y:S04]  /*4910*/  LDG.E.CONSTANT R25, desc[UR6][R6.64+-0xc00] ;  /* 0xfff4000606197981 */ /* 0x000f68000c1e9900 */
[----:B------:R-:W5:Y:S04]  /*4920*/  LDG.E.CONSTANT R26, desc[UR6][R2.64+-0x800] ;  /* 0xfff80006021a7981 */ /* 0x000f68000c1e9900 */
[----:B------:R-:W5:Y:S04]  /*4930*/  LDG.E.CONSTANT R22, desc[UR6][R2.64+-0x400] ;  /* 0xfffc000602167981 */ /* 0x000f68000c1e9900 */
[----:B------:R-:W5:Y:S04]  /*4940*/  LDG.E.CONSTANT R27, desc[UR6][R6.64+-0x800] ;  /* 0xfff80006061b7981 */ /* 0x000f68000c1e9900 */
[----:B------:R-:W5:Y:S01]  /*4950*/  LDG.E.CONSTANT R23, desc[UR6][R6.64+-0x400] ;  /* 0xfffc000606177981 */ /* 0x000f62000c1e9900 */
[----:B------:R-:W-:-:S03]  /*4960*/  MOV R16, R11 ;  /* 0x0000000b00107202 */ /* 0x000fc60000000f00 */
[----:B------:R-:W5:Y:S01]  /*4970*/  LDG.E.CONSTANT R11, desc[UR6][R2.64] ;  /* 0x00000006020b7981 */ /* 0x000f62000c1e9900 */
[-C--:B--2---:R-:W-:Y:S01]  /*4980*/  FMUL R9, R9, R4.reuse ;  /* 0x0000000409097220 */ /* 0x084fe20000400000 */
[----:B---3--:R-:W-:Y:S01]  /*4990*/  FMUL R8, R17, R4 ;  /* 0x0000000411087220 */ /* 0x008fe20000400000 */
[----:B------:R-:W-:Y:S02]  /*49a0*/  IMAD.MOV.U32 R17, RZ, RZ, R20 ;  /* 0x000000ffff117224 */ /* 0x000fe400078e0014 */
[----:B----4-:R-:W-:Y:S01]  /*49b0*/  FMUL R9, R9, R24 ;  /* 0x0000001809097220 */ /* 0x010fe20000400000 */
[----:B-----5:R-:W-:-:S04]  /*49c0*/  FMUL R20, R8, R25 ;  /* 0x0000001908147220 */ /* 0x020fc80000400000 */
[----:B------:R0:W-:Y:S01]  /*49d0*/  REDG.E.ADD.F32.FTZ.RN.STRONG.GPU desc[UR6][R16.64+-0x1000], R9 ;  /* 0xfff00009100079a6 */ /* 0x0001e2000c12f306 */
[----:B------:R-:W-:Y:S01]  /*49e0*/  MOV R8, R18 ;  /* 0x0000001200087202 */ /* 0x000fe20000000f00 */
[-C--:B------:R-:W-:Y:S02]  /*49f0*/  FMUL R26, R26, R4.reuse ;  /* 0x000000041a1a7220 */ /* 0x080fe40000400000 */
[----:B------:R-:W2:Y:S01]  /*4a00*/  LDG.E.CONSTANT R18, desc[UR6][R2.64+0xc00] ;  /* 0x000c000602127981 */ /* 0x000ea2000c1e9900 */
[----:B------:R-:W-:Y:S01]  /*4a10*/  FMUL R22, R22, R4 ;  /* 0x0000000416167220 */ /* 0x000fe20000400000 */
[----:B0-----:R-:W-:Y:S01]  /*4a20*/  MOV R9, R29 ;  /* 0x0000001d00097202 */ /* 0x001fe20000000f00 */
[----:B------:R-:W-:Y:S01]  /*4a30*/  FMUL R26, R26, R27 ;  /* 0x0000001b1a1a7220 */ /* 0x000fe20000400000 */
[----:B------:R-:W3:Y:S01]  /*4a40*/  LDG.E.CONSTANT R29, desc[UR6][R6.64] ;  /* 0x00000006061d7981 */ /* 0x000ee2000c1e9900 */
[----:B------:R-:W-:-:S03]  /*4a50*/  FMUL R28, R22, R23 ;  /* 0x00000017161c7220 */ /* 0x000fc60000400000 */
[----:B------:R-:W-:Y:S04]  /*4a60*/  REDG.E.ADD.F32.FTZ.RN.STRONG.GPU desc[UR6][R8.64+-0x1000], R24 ;  /* 0xfff00018080079a6 */ /* 0x000fe8000c12f306 */
[----:B------:R-:W-:Y:S04]  /*4a70*/  REDG.E.ADD.F32.FTZ.RN.STRONG.GPU desc[UR6][R16.64+-0xc00], R20 ;  /* 0xfff40014100079a6 */ /* 0x000fe8000c12f306 */
[----:B------:R0:W-:Y:S04]  /*4a80*/  REDG.E.ADD.F32.FTZ.RN.STRONG.GPU desc[UR6][R8.64+-0xc00], R25 ;  /* 0xfff40019080079a6 */ /* 0x0001e8000c12f306 */
[----:B------:R-:W-:Y:S04]  /*4a90*/  REDG.E.ADD.F32.FTZ.RN.STRONG.GPU desc[UR6][R16.64+-0x800], R26 ;  /* 0xfff8001a100079a6 */ /* 0x000fe8000c12f306 */
[----:B------:R-:W-:Y:S04]  /*4aa0*/  REDG.E.ADD.F32.FTZ.RN.STRONG.GPU desc[UR6][R8.64+-0x800], R27 ;  /* 0xfff8001b080079a6 */ /* 0x000fe8000c12f306 */
[----:B------:R-:W-:Y:S04]  /*4ab0*/  REDG.E.ADD.F32.FTZ.RN.STRONG.GPU desc[UR6][R16.64+-0x400], R28 ;  /* 0xfffc001c100079a6 */ /* 0x000fe8000c12f306 */
[----:B0-----:R-:W4:Y:S04]  /*4ac0*/  LDG.E.CONSTANT R25, desc[UR6][R2.64+0x400] ;  /* 0x0004000602197981 */ /* 0x001f28000c1e9900 */
[----:B------:R0:W-:Y:S04]  /*4ad0*/  REDG.E.ADD.F32.FTZ.RN.STRONG.GPU desc[UR6][R8.64+-0x400], R23 ;  /* 0xfffc0017080079a6 */ /* 0x0001e8000c12f306 */
[----:B------:R-:W5:Y:S04]  /*4ae0*/  LDG.E.CONSTANT R20, desc[UR6][R6.64+0x400] ;  /* 0x0004000606147981 */ /* 0x000f68000c1e9900 */
[----:B------:R-:W5:Y:S04]  /*4af0*/  LDG.E.CONSTANT R22, desc[UR6][R6.64+0x800] ;  /* 0x0008000606167981 */ /* 0x000f68000c1e9900 */
[----:B0-----:R0:W5:Y:S04]  /*4b00*/  LDG.E.CONSTANT R23, desc[UR6][R2.64+0x800] ;  /* 0x0008000602177981 */ /* 0x001168000c1e9900 */
[----:B------:R1:W5:Y:S01]  /*4b10*/  LDG.E.CONSTANT R24, desc[UR6][R6.64+0xc00] ;  /* 0x000c000606187981 */ /* 0x000362000c1e9900 */
[----:B------:R-:W-:-:S02]  /*4b20*/  VIADD R19, R19, 0x8 ;  /* 0x0000000813137836 */ /* 0x000fc40000000000 */
[----:B------:R-:W-:-:S03]  /*4b30*/  FMUL R11, R11, R4 ;  /* 0x000000040b0b7220 */ /* 0x000fc60000400000 */
[----:B------:R-:W-:Y:S02]  /*4b40*/  ISETP.NE.AND P1, PT, R19, RZ, PT ;  /* 0x000000ff1300720c */ /* 0x000fe40003f25270 */
[----:B0-----:R-:W-:Y:S02]  /*4b50*/  IADD3 R2, P2, PT, R2, 0x2000, RZ ;  /* 0x0000200002027810 */ /* 0x001fe40007f5e0ff */
[----:B-1----:R-:W-:Y:S02]  /*4b60*/  IADD3 R6, P3, PT, R6, 0x2000, RZ ;  /* 0x0000200006067810 */ /* 0x002fe40007f7e0ff */
[----:B------:R-:W-:Y:S02]  /*4b70*/  IADD3.X R3, PT, PT, RZ, R3, RZ, P2, !PT ;  /* 0x00000003ff037210 */ /* 0x000fe400017fe4ff */
[----:B------:R-:W-:Y:S02]  /*4b80*/  IADD3.X R7, PT, PT, RZ, R7, RZ, P3, !PT ;  /* 0x00000007ff077210 */ /* 0x000fe40001ffe4ff */
[----:B------:R-:W-:Y:S01]  /*4b90*/  IADD3 R0, PT, PT, R0, 0x800, RZ ;  /* 0x0000080000007810 */ /* 0x000fe20007ffe0ff */
[----:B--2---:R-:W-:Y:S01]  /*4ba0*/  FMUL R27, R18, R4 ;  /* 0x00000004121b7220 */ /* 0x004fe20000400000 */
[----:B---3--:R-:W-:-:S05]  /*4bb0*/  FMUL R11, R11, R29 ;  /* 0x0000001d0b0b7220 */ /* 0x008fca0000400000 */
[----:B------:R0:W-:Y:S04]  /*4bc0*/  REDG.E.ADD.F32.FTZ.RN.STRONG.GPU desc[UR6][R16.64], R11 ;  /* 0x0000000b100079a6 */ /* 0x0001e8000c12f306 */
[----:B------:R-:W-:Y:S01]  /*4bd0*/  REDG.E.ADD.F32.FTZ.RN.STRONG.GPU desc[UR6][R8.64], R29 ;  /* 0x0000001d080079a6 */ /* 0x000fe2000c12f306 */
[----:B------:R-:W-:Y:S01]  /*4be0*/  IADD3 R18, P5, PT, R8, 0x2000, RZ ;  /* 0x0000200008127810 */ /* 0x000fe20007fbe0ff */
[----:B----4-:R-:W-:-:S04]  /*4bf0*/  FMUL R25, R25, R4 ;  /* 0x0000000419197220 */ /* 0x010fc80000400000 */
[----:B-----5:R-:W-:Y:S01]  /*4c00*/  FMUL R25, R25, R20 ;  /* 0x0000001419197220 */ /* 0x020fe20000400000 */
[----:B------:R-:W-:-:S04]  /*4c10*/  FMUL R23, R23, R4 ;  /* 0x0000000417177220 */ /* 0x000fc80000400000 */
[----:B------:R-:W-:Y:S01]  /*4c20*/  REDG.E.ADD.F32.FTZ.RN.STRONG.GPU desc[UR6][R16.64+0x400], R25 ;  /* 0x00040019100079a6 */ /* 0x000fe2000c12f306 */
[----:B------:R-:W-:Y:S01]  /*4c30*/  FMUL R23, R23, R22 ;  /* 0x0000001617177220 */ /* 0x000fe20000400000 */
[----:B------:R-:W-:Y:S02]  /*4c40*/  FMUL R27, R27, R24 ;  /* 0x000000181b1b7220 */ /* 0x000fe40000400000 */
[----:B------:R1:W-:Y:S01]  /*4c50*/  REDG.E.ADD.F32.FTZ.RN.STRONG.GPU desc[UR6][R8.64+0x400], R20 ;  /* 0x00040014080079a6 */ /* 0x0003e2000c12f306 */
[----:B0-----:R-:W-:-:S03]  /*4c60*/  IADD3 R11, P4, PT, R16, 0x2000, RZ ;  /* 0x00002000100b7810 */ /* 0x001fc60007f9e0ff */
[----:B------:R0:W-:Y:S04]  /*4c70*/  REDG.E.ADD.F32.FTZ.RN.STRONG.GPU desc[UR6][R16.64+0x800], R23 ;  /* 0x00080017100079a6 */ /* 0x0001e8000c12f306 */
[----:B------:R0:W-:Y:S04]  /*4c80*/  REDG.E.ADD.F32.FTZ.RN.STRONG.GPU desc[UR6][R8.64+0x800], R22 ;  /* 0x00080016080079a6 */ /* 0x0001e8000c12f306 */
[----:B------:R0:W-:Y:S01]  /*4c90*/  REDG.E.ADD.F32.FTZ.RN.STRONG.GPU desc[UR6][R16.64+0xc00], R27 ;  /* 0x000c001b100079a6 */ /* 0x0001e2000c12f306 */
[----:B-1----:R-:W-:-:S03]  /*4ca0*/  IMAD.X R20, RZ, RZ, R17, P4 ;  /* 0x000000ffff147224 */ /* 0x002fc600020e0611 */
[----:B------:R0:W-:Y:S01]  /*4cb0*/  REDG.E.ADD.F32.FTZ.RN.STRONG.GPU desc[UR6][R8.64+0xc00], R24 ;  /* 0x000c0018080079a6 */ /* 0x0001e2000c12f306 */
[----:B------:R-:W-:Y:S01]  /*4cc0*/  IADD3.X R29, PT, PT, RZ, R9, RZ, P5, !PT ;  /* 0x00000009ff1d7210 */ /* 0x000fe20002ffe4ff */
[----:B------:R-:W-:Y:S06]  /*4cd0*/  @P1 BRA `(.L_x_62) ;  /* 0xfffffffc00001947 */ /* 0x000fec000383ffff */
.L_x_61:
[----:B------:R-:W-:Y:S05]  /*4ce0*/  BSYNC.RECONVERGENT B0 ;  /* 0x0000000000007941 */ /* 0x000fea0003800200 */
.L_x_60:
        /* <DEDUP_REMOVED lines=8> */
[----:B------:R-:W2:Y:S04]  /*4d70*/  LDG.E.CONSTANT R29, desc[UR6][R26.64] ;  /* 0x000000061a1d7981 */ /* 0x000ea8000c1e9900 */
[----:B------:R-:W3:Y:S01]  /*4d80*/  LDG.E.CONSTANT R18, desc[UR6][R26.64+0x400] ;  /* 0x000400061a127981 */ /* 0x000ee2000c1e9900 */
[----:B------:R-:W1:Y:S03]  /*4d90*/  LDC.64 R2, c[0x0][0x3a8] ;  /* 0x0000ea00ff027b82 */ /* 0x000e660000000a00 */
[----:B------:R-:W4:Y:S04]  /*4da0*/  LDG.E.CONSTANT R11, desc[UR6][R8.64] ;  /* 0x00000006080b7981 */ /* 0x000f28000c1e9900 */
[----:B------:R-:W5:Y:S04]  /*4db0*/  LDG.E.CONSTANT R17, desc[UR6][R26.64+0x800] ;  /* 0x000800061a117981 */ /* 0x000f68000c1e9900 */
[----:B------:R-:W5:Y:S04]  /*4dc0*/  LDG.E.CONSTANT R23, desc[UR6][R26.64+0xc00] ;  /* 0x000c00061a177981 */ /* 0x000f68000c1e9900 */
[----:B------:R-:W5:Y:S04]  /*4dd0*/  LDG.E.CONSTANT R21, desc[UR6][R8.64+0x400] ;  /* 0x0004000608157981 */ /* 0x000f68000c1e9900 */
[----:B------:R-:W5:Y:S04]  /*4de0*/  LDG.E.CONSTANT R19, desc[UR6][R8.64+0x800] ;  /* 0x0008000608137981 */ /* 0x000f68000c1e9900 */
[----:B------:R5:W5:Y:S01]  /*4df0*/  LDG.E.CONSTANT R25, desc[UR6][R8.64+0xc00] ;  /* 0x000c000608197981 */ /* 0x000b62000c1e9900 */
[----:B0-----:R-:W-:-:S04]  /*4e00*/  IMAD.WIDE.U32 R6, R0, 0x4, R6 ;  /* 0x0000000400067825 */ /* 0x001fc800078e0006 */
[----:B-1----:R-:W-:-:S04]  /*4e10*/  IMAD.WIDE.U32 R2, R0, 0x4, R2 ;  /* 0x0000000400027825 */ /* 0x002fc800078e0002 */
[-C--:B--2---:R-:W-:Y:S01]  /*4e20*/  FMUL R16, R29, R4.reuse ;  /* 0x000000041d107220 */ /* 0x084fe20000400000 */
[----:B---3--:R-:W-:-:S03]  /*4e30*/  FMUL R18, R18, R4 ;  /* 0x0000000412127220 */ /* 0x008fc60000400000 */
[----:B----4-:R-:W-:Y:S01]  /*4e40*/  FMUL R29, R11, R16 ;  /* 0x000000100b1d7220 */ /* 0x010fe20000400000 */
[----:B-----5:R-:W-:-:S04]  /*4e50*/  FMUL R16, R17, R4 ;  /* 0x0000000411107220 */ /* 0x020fc80000400000 */
[----:B------:R1:W-:Y:S01]  /*4e60*/  REDG.E.ADD.F32.FTZ.RN.STRONG.GPU desc[UR6][R6.64], R29 ;  /* 0x0000001d060079a6 */ /* 0x0003e2000c12f306 */
[----:B------:R-:W-:-:S03]  /*4e70*/  FMUL R20, R23, R4 ;  /* 0x0000000417147220 */ /* 0x000fc60000400000 */
[----:B------:R1:W-:Y:S01]  /*4e80*/  REDG.E.ADD.F32.FTZ.RN.STRONG.GPU desc[UR6][R2.64], R11 ;  /* 0x0000000b020079a6 */ /* 0x0003e2000c12f306 */
[----:B------:R-:W-:Y:S01]  /*4e90*/  FMUL R17, R21, R18 ;  /* 0x0000001215117220 */ /* 0x000fe20000400000 */
[----:B------:R-:W-:-:S04]  /*4ea0*/  FMUL R9, R19, R16 ;  /* 0x0000001013097220 */ /* 0x000fc80000400000 */
[----:B------:R1:W-:Y:S01]  /*4eb0*/  REDG.E.ADD.F32.FTZ.RN.STRONG.GPU desc[UR6][R6.64+0x400], R17 ;  /* 0x00040011060079a6 */ /* 0x0003e2000c12f306 */
[----:B------:R-:W-:-:S03]  /*4ec0*/  FMUL R23, R25, R20 ;  /* 0x0000001419177220 */ /* 0x000fc60000400000 */
[----:B------:R1:W-:Y:S04]  /*4ed0*/  REDG.E.ADD.F32.FTZ.RN.STRONG.GPU desc[UR6][R2.64+0x400], R21 ;  /* 0x00040015020079a6 */ /* 0x0003e8000c12f306 */
[----:B------:R1:W-:Y:S04]  /*4ee0*/  REDG.E.ADD.F32.FTZ.RN.STRONG.GPU desc[UR6][R6.64+0x800], R9 ;  /* 0x00080009060079a6 */ /* 0x0003e8000c12f306 */
[----:B------:R1:W-:Y:S04]  /*4ef0*/  REDG.E.ADD.F32.FTZ.RN.STRONG.GPU desc[UR6][R2.64+0x800], R19 ;  /* 0x00080013020079a6 */ /* 0x0003e8000c12f306 */
[----:B------:R1:W-:Y:S04]  /*4f00*/  REDG.E.ADD.F32.FTZ.RN.STRONG.GPU desc[UR6][R6.64+0xc00], R23 ;  /* 0x000c0017060079a6 */ /* 0x0003e8000c12f306 */
[----:B------:R1:W-:Y:S01]  /*4f10*/  REDG.E.ADD.F32.FTZ.RN.STRONG.GPU desc[UR6][R2.64+0xc00], R25 ;  /* 0x000c0019020079a6 */ /* 0x0003e2000c12f306 */
[----:B------:R-:W-:-:S07]  /*4f20*/  VIADD R0, R0, 0x400 ;  /* 0x0000040000007836 */ /* 0x000fce0000000000 */
.L_x_64:
[----:B------:R-:W-:Y:S05]  /*4f30*/  BSYNC.RECONVERGENT B0 ;  /* 0x0000000000007941 */ /* 0x000fea0003800200 */
.L_x_63:
        /* <DEDUP_REMOVED lines=8> */
[----:B------:R-:W2:Y:S04]  /*4fc0*/  LDG.E.CONSTANT R5, desc[UR6][R2.64] ;  /* 0x0000000602057981 */ /* 0x000ea8000c1e9900 */
[----:B------:R-:W3:Y:S01]  /*4fd0*/  LDG.E.CONSTANT R17, desc[UR6][R2.64+0x400] ;  /* 0x0004000602117981 */ /* 0x000ee2000c1e9900 */
[----:B------:R-:W0:Y:S03]  /*4fe0*/  LDC.64 R10, c[0x0][0x3a8] ;  /* 0x0000ea00ff0a7b82 */ /* 0x000e260000000a00 */
[----:B------:R-:W4:Y:S04]  /*4ff0*/  LDG.E.CONSTANT R16, desc[UR6][R8.64] ;  /* 0x0000000608107981 */ /* 0x000f28000c1e9900 */
[----:B------:R-:W5:Y:S01]  /*5000*/  LDG.E.CONSTANT R18, desc[UR6][R8.64+0x400] ;  /* 0x0004000608127981 */ /* 0x000f62000c1e9900 */
[----:B-1----:R-:W-:-:S04]  /*5010*/  IMAD.WIDE.U32 R6, R0, 0x4, R6 ;  /* 0x0000000400067825 */ /* 0x002fc800078e0006 */
[----:B0-----:R-:W-:-:S04]  /*5020*/  IMAD.WIDE.U32 R10, R0, 0x4, R10 ;  /* 0x00000004000a7825 */ /* 0x001fc800078e000a */
[-C--:B--2---:R-:W-:Y:S01]  /*5030*/  FMUL R5, R5, R4.reuse ;  /* 0x0000000405057220 */ /* 0x084fe20000400000 */
[----:B---3--:R-:W-:-:S03]  /*5040*/  FMUL R17, R17, R4 ;  /* 0x0000000411117220 */ /* 0x008fc60000400000 */
[----:B----4-:R-:W-:Y:S01]  /*5050*/  FMUL R5, R16, R5 ;  /* 0x0000000510057220 */ /* 0x010fe20000400000 */
[----:B-----5:R-:W-:-:S04]  /*5060*/  FMUL R17, R18, R17 ;  /* 0x0000001112117220 */ /* 0x020fc80000400000 */
[----:B------:R2:W-:Y:S04]  /*5070*/  REDG.E.ADD.F32.FTZ.RN.STRONG.GPU desc[UR6][R6.64], R5 ;  /* 0x00000005060079a6 */ /* 0x0005e8000c12f306 */
[----:B------:R2:W-:Y:S04]  /*5080*/  REDG.E.ADD.F32.FTZ.RN.STRONG.GPU desc[UR6][R10.64], R16 ;  /* 0x000000100a0079a6 */ /* 0x0005e8000c12f306 */
[----:B------:R2:W-:Y:S04]  /*5090*/  REDG.E.ADD.F32.FTZ.RN.STRONG.GPU desc[UR6][R6.64+0x400], R17 ;  /* 0x00040011060079a6 */ /* 0x0005e8000c12f306 */
[----:B------:R2:W-:Y:S01]  /*50a0*/  REDG.E.ADD.F32.FTZ.RN.STRONG.GPU desc[UR6][R10.64+0x400], R18 ;  /* 0x000400120a0079a6 */ /* 0x0005e2000c12f306 */
[----:B------:R-:W-:-:S07]  /*50b0*/  IADD3 R0, PT, PT, R0, 0x200, RZ ;  /* 0x0000020000007810 */ /* 0x000fce0007ffe0ff */
.L_x_66:
[----:B------:R-:W-:Y:S05]  /*50c0*/  BSYNC.RECONVERGENT B0 ;  /* 0x0000000000007941 */ /* 0x000fea0003800200 */
.L_x_65:
[----:B------:R-:W-:Y:S05]  /*50d0*/  @P0 EXIT ;  /* 0x000000000000094d */ /* 0x000fea0003800000 */
[C---:B------:R-:W-:Y:S01]  /*50e0*/  IMAD.WIDE.U32 R12, R0.reuse, 0x4, R12 ;  /* 0x00000004000c7825 */ /* 0x040fe200078e000c */
[----:B-1----:R-:W1:Y:S03]  /*50f0*/  LDC.64 R2, c[0x0][0x3a0] ;  /* 0x0000e800ff027b82 */ /* 0x002e660000000a00 */
[C---:B------:R-:W-:Y:S02]  /*5100*/  IMAD.WIDE.U32 R14, R0.reuse, 0x4, R14 ;  /* 0x00000004000e7825 */ /* 0x040fe400078e000e */
[----:B------:R-:W3:Y:S03]  /*5110*/  LDG.E.CONSTANT R13, desc[UR6][R12.64] ;  /* 0x000000060c0d7981 */ /* 0x000ee6000c1e9900 */
[----:B--2---:R-:W2:Y:S01]  /*5120*/  LDC.64 R6, c[0x0][0x3a8] ;  /* 0x0000ea00ff067b82 */ /* 0x004ea20000000a00 */
[----:B------:R-:W0:Y:S01]  /*5130*/  LDG.E.CONSTANT R15, desc[UR6][R14.64] ;  /* 0x000000060e0f7981 */ /* 0x000e22000c1e9900 */
[----:B-1----:R-:W-:-:S04]  /*5140*/  IMAD.WIDE.U32 R2, R0, 0x4, R2 ;  /* 0x0000000400027825 */ /* 0x002fc800078e0002 */
[----:B---3--:R-:W-:-:S04]  /*5150*/  FMUL R4, R13, R4 ;  /* 0x000000040d047220 */ /* 0x008fc80000400000 */
[----:B0-----:R-:W-:Y:S01]  /*5160*/  FMUL R9, R4, R15 ;  /* 0x0000000f04097220 */ /* 0x001fe20000400000 */
[----:B--2---:R-:W-:-:S04]  /*5170*/  IMAD.WIDE.U32 R4, R0, 0x4, R6 ;  /* 0x0000000400047825 */ /* 0x004fc800078e0006 */
[----:B------:R-:W-:Y:S04]  /*5180*/  REDG.E.ADD.F32.FTZ.RN.STRONG.GPU desc[UR6][R2.64], R9 ;  /* 0x00000009020079a6 */ /* 0x000fe8000c12f306 */
[----:B------:R-:W-:Y:S01]  /*5190*/  REDG.E.ADD.F32.FTZ.RN.STRONG.GPU desc[UR6][R4.64], R15 ;  /* 0x0000000f040079a6 */ /* 0x000fe2000c12f306 */
[----:B------:R-:W-:Y:S05]  /*51a0*/  EXIT ;  /* 0x000000000000794d */ /* 0x000fea0003800000 */
        .weak           $__internal_0_$__cuda_sm20_rcp_rn_f32_slowpath
        .type           $__internal_0_$__cuda_sm20_rcp_rn_f32_slowpath,@function
        .size           $__internal_0_$__cuda_sm20_rcp_rn_f32_slowpath,($__internal_1_$__cuda_sm20_sqrt_rn_f32_slowpath - $__internal_0_$__cuda_sm20_rcp_rn_f32_slowpath)
$__internal_0_$__cuda_sm20_rcp_rn_f32_slowpath:
[----:B------:R-:W-:-:S04]  /*51b0*/  SHF.L.U32 R5, R4, 0x1, RZ ;  /* 0x0000000104057819 */ /* 0x000fc800000006ff */
[----:B------:R-:W-:-:S04]  /*51c0*/  SHF.R.U32.HI R5, RZ, 0x18, R5 ;  /* 0x00000018ff057819 */ /* 0x000fc80000011605 */
[----:B------:R-:W-:-:S13]  /*51d0*/  ISETP.NE.U32.AND P0, PT, R5, RZ, PT ;  /* 0x000000ff0500720c */ /* 0x000fda0003f05070 */
[----:B------:R-:W-:Y:S05]  /*51e0*/  @P0 BRA `(.L_x_67) ;  /* 0x00000000002c0947 */ /* 0x000fea0003800000 */
[----:B------:R-:W-:-:S05]  /*51f0*/  IMAD.SHL.U32 R5, R4, 0x2, RZ ;  /* 0x0000000204057824 */ /* 0x000fca00078e00ff */
[----:B------:R-:W-:-:S13]  /*5200*/  ISETP.NE.AND P0, PT, R5, RZ, PT ;  /* 0x000000ff0500720c */ /* 0x000fda0003f05270 */
[----:B------:R2:W3:Y:S01]  /*5210*/  @!P0 MUFU.RCP R5, R4 ;  /* 0x0000000400058308 */ /* 0x0004e20000001000 */
[----:B------:R-:W-:Y:S05]  /*5220*/  @!P0 BRA `(.L_x_68) ;  /* 0x0000000000a48947 */ /* 0x000fea0003800000 */
[----:B------:R-:W-:-:S04]  /*5230*/  FFMA R9, R4, 1.84467440737095516160e+19, RZ ;  /* 0x5f80000004097823 */ /* 0x000fc800000000ff */
[----:B--2---:R-:W3:Y:S02]  /*5240*/  MUFU.RCP R4, R9 ;  /* 0x0000000900047308 */ /* 0x004ee40000001000 */
[----:B---3--:R-:W-:-:S04]  /*5250*/  FFMA R5, R9, R4, -1 ;  /* 0xbf80000009057423 */ /* 0x008fc80000000004 */
[----:B------:R-:W-:-:S04]  /*5260*/  FADD.FTZ R5, -R5, -RZ ;  /* 0x800000ff05057221 */ /* 0x000fc80000010100 */
[----:B------:R-:W-:-:S04]  /*5270*/  FFMA R4, R4, R5, R4 ;  /* 0x0000000504047223 */ /* 0x000fc80000000004 */
[----:B------:R-:W-:Y:S01]  /*5280*/  FFMA R5, R4, 1.84467440737095516160e+19, RZ ;  /* 0x5f80000004057823 */ /* 0x000fe200000000ff */
[----:B------:R-:W-:Y:S06]  /*5290*/  BRA `(.L_x_68) ;  /* 0x0000000000887947 */ /* 0x000fec0003800000 */
.L_x_67:
[----:B------:R-:W-:-:S04]  /*52a0*/  IADD3 R18, PT, PT, R5, -0xfd, RZ ;  /* 0xffffff0305127810 */ /* 0x000fc80007ffe0ff */
[----:B------:R-:W-:-:S13]  /*52b0*/  ISETP.GT.U32.AND P0, PT, R18, 0x1, PT ;  /* 0x000000011200780c */ /* 0x000fda0003f04070 */
[----:B------:R-:W-:Y:S05]  /*52c0*/  @P0 BRA `(.L_x_69) ;  /* 0x0000000000780947 */ /* 0x000fea0003800000 */
[----:B------:R-:W-:Y:S01]  /*52d0*/  LOP3.LUT R9, R4, 0x7fffff, RZ, 0xc0, !PT ;  /* 0x007fffff04097812 */ /* 0x000fe200078ec0ff */
[----:B------:R-:W-:Y:S01]  /*52e0*/  HFMA2 R17, -RZ, RZ, 0, 1.78813934326171875e-07 ;  /* 0x00000003ff117431 */ /* 0x000fe200000001ff */
[----:B------:R-:W-:Y:S02]  /*52f0*/  IADD3 R5, PT, PT, R5, -0xfc, RZ ;  /* 0xffffff0405057810 */ /* 0x000fe40007ffe0ff */
[----:B------:R-:W-:-:S04]  /*5300*/  LOP3.LUT R9, R9, 0x3f800000, RZ, 0xfc, !PT ;  /* 0x3f80000009097812 */ /* 0x000fc800078efcff */
[----:B------:R-:W0:Y:S01]  /*5310*/  MUFU.RCP R10, R9 ;  /* 0x00000009000a7308 */ /* 0x000e220000001000 */
[----:B------:R-:W-:Y:S01]  /*5320*/  SHF.L.U32 R17, R17, R18, RZ ;  /* 0x0000001211117219 */ /* 0x000fe200000006ff */
[----:B0-----:R-:W-:-:S04]  /*5330*/  FFMA R11, R9, R10, -1 ;  /* 0xbf800000090b7423 */ /* 0x001fc8000000000a */
[----:B------:R-:W-:-:S04]  /*5340*/  FADD.FTZ R11, -R11, -RZ ;  /* 0x800000ff0b0b7221 */ /* 0x000fc80000010100 */
[CCC-:B------:R-:W-:Y:S01]  /*5350*/  FFMA.RM R16, R10.reuse, R11.reuse, R10.reuse ;  /* 0x0000000b0a107223 */ /* 0x1c0fe2000000400a */
[----:B------:R-:W-:-:S04]  /*5360*/  FFMA.RP R11, R10, R11, R10 ;  /* 0x0000000b0a0b7223 */ /* 0x000fc8000000800a */
[C---:B------:R-:W-:Y:S02]  /*5370*/  LOP3.LUT R10, R16.reuse, 0x7fffff, RZ, 0xc0, !PT ;  /* 0x007fffff100a7812 */ /* 0x040fe400078ec0ff */
[----:B------:R-:W-:Y:S02]  /*5380*/  FSETP.NEU.FTZ.AND P0, PT, R16, R11, PT ;  /* 0x0000000b1000720b */ /* 0x000fe40003f1d000 */
[----:B------:R-:W-:Y:S02]  /*5390*/  LOP3.LUT R10, R10, 0x800000, RZ, 0xfc, !PT ;  /* 0x008000000a0a7812 */ /* 0x000fe400078efcff */
[----:B------:R-:W-:Y:S02]  /*53a0*/  SEL R11, RZ, 0xffffffff, !P0 ;  /* 0xffffffffff0b7807 */ /* 0x000fe40004000000 */
[----:B------:R-:W-:Y:S02]  /*53b0*/  LOP3.LUT R17, R17, R10, RZ, 0xc0, !PT ;  /* 0x0000000a11117212 */ /* 0x000fe400078ec0ff */
[----:B------:R-:W-:Y:S01]  /*53c0*/  SHF.R.U32.HI R5, RZ, R5, R10 ;  /* 0x00000005ff057219 */ /* 0x000fe2000001160a */
[----:B------:R-:W-:Y:S01]  /*53d0*/  IMAD.MOV R11, RZ, RZ, -R11 ;  /* 0x000000ffff0b7224 */ /* 0x000fe200078e0a0b */
[----:B------:R-:W-:-:S04]  /*53e0*/  SHF.R.U32.HI R17, RZ, R18, R17 ;  /* 0x00000012ff117219 */ /* 0x000fc80000011611 */
[----:B------:R-:W-:Y:S02]  /*53f0*/  LOP3.LUT P1, RZ, R11, R18, R10, 0xf8, !PT ;  /* 0x000000120bff7212 */ /* 0x000fe4000782f80a */
[C---:B------:R-:W-:Y:S02]  /*5400*/  LOP3.LUT P0, RZ, R17.reuse, 0x1, RZ, 0xc0, !PT ;  /* 0x0000000111ff7812 */ /* 0x040fe4000780c0ff */
[----:B------:R-:W-:-:S04]  /*5410*/  LOP3.LUT P2, RZ, R17, 0x2, RZ, 0xc0, !PT ;  /* 0x0000000211ff7812 */ /* 0x000fc8000784c0ff */
[----:B------:R-:W-:Y:S02]  /*5420*/  PLOP3.LUT P0, PT, P0, P1, P2, 0xe0, 0x0 ;  /* 0x000000000000781c */ /* 0x000fe40000703c20 */
[----:B------:R-:W-:Y:S02]  /*5430*/  LOP3.LUT P1, RZ, R4, 0x7fffff, RZ, 0xc0, !PT ;  /* 0x007fffff04ff7812 */ /* 0x000fe4000782c0ff */
[----:B------:R-:W-:-:S04]  /*5440*/  SEL R9, RZ, 0x1, !P0 ;  /* 0x00000001ff097807 */ /* 0x000fc80004000000 */
[----:B------:R-:W-:-:S04]  /*5450*/  IADD3 R9, PT, PT, -R9, RZ, RZ ;  /* 0x000000ff09097210 */ /* 0x000fc80007ffe1ff */
[----:B------:R-:W-:-:S13]  /*5460*/  ISETP.GE.AND P0, PT, R9, RZ, PT ;  /* 0x000000ff0900720c */ /* 0x000fda0003f06270 */
[----:B------:R-:W-:-:S05]  /*5470*/  @!P0 VIADD R5, R5, 0x1 ;  /* 0x0000000105058836 */ /* 0x000fca0000000000 */
[----:B------:R-:W-:-:S04]  /*5480*/  @!P1 SHF.L.U32 R5, R5, 0x1, RZ ;  /* 0x0000000105059819 */ /* 0x000fc800000006ff */
[----:B------:R-:W-:Y:S01]  /*5490*/  LOP3.LUT R5, R5, 0x80000000, R4, 0xf8, !PT ;  /* 0x8000000005057812 */ /* 0x000fe200078ef804 */
[----:B------:R-:W-:Y:S06]  /*54a0*/  BRA `(.L_x_68) ;  /* 0x0000000000047947 */ /* 0x000fec0003800000 */
.L_x_69:
[----:B------:R0:W1:Y:S02]  /*54b0*/  MUFU.RCP R5, R4 ;  /* 0x0000000400057308 */ /* 0x0000640000001000 */
.L_x_68:
[----:B-1-3--:R-:W-:Y:S01]  /*54c0*/  MOV R9, R5 ;  /* 0x0000000500097202 */ /* 0x00afe20000000f00 */
[----:B0-2---:R-:W-:Y:S01]  /*54d0*/  IMAD.MOV.U32 R4, RZ, RZ, R6 ;  /* 0x000000ffff047224 */ /* 0x005fe200078e0006 */
[----:B------:R-:W-:-:S04]  /*54e0*/  MOV R5, 0x0 ;  /* 0x0000000000057802 */ /* 0x000fc80000000f00 */
[----:B------:R-:W-:Y:S05]  /*54f0*/  RET.REL.NODEC R4 `(_ZN36_GLOBAL__N__f6f4772a_4_k_cu_19f434eb18rmsnorm_bwd_kernelILi256EEEvPKfS2_S2_PfS3_S3_iif) ;  /* 0xffffffa804c07950 */ /* 0x000fea0003c3ffff */
        .weak           $__internal_1_$__cuda_sm20_sqrt_rn_f32_slowpath
        .type           $__internal_1_$__cuda_sm20_sqrt_rn_f32_slowpath,@function
        .size           $__internal_1_$__cuda_sm20_sqrt_rn_f32_slowpath,($__internal_2_$__cuda_sm3x_div_rn_noftz_f32_slowpath - $__internal_1_$__cuda_sm20_sqrt_rn_f32_slowpath)
$__internal_1_$__cuda_sm20_sqrt_rn_f32_slowpath:
[----:B------:R-:W-:-:S13]  /*5500*/  LOP3.LUT P0, RZ, R5, 0x7fffffff, RZ, 0xc0, !PT ;  /* 0x7fffffff05ff7812 */ /* 0x000fda000780c0ff */
[----:B------:R-:W-:Y:S05]  /*5510*/  @!P0 BRA `(.L_x_70) ;  /* 0x0000000000488947 */ /* 0x000fea0003800000 */
[----:B------:R-:W-:Y:S02]  /*5520*/  FSETP.GEU.FTZ.AND P0, PT, R5, RZ, PT ;  /* 0x000000ff0500720b */ /* 0x000fe40003f1e000 */
[----:B------:R-:W-:-:S11]  /*5530*/  MOV R4, R5 ;  /* 0x0000000500047202 */ /* 0x000fd60000000f00 */
[----:B------:R-:W-:Y:S01]  /*5540*/  @!P0 IMAD.MOV.U32 R5, RZ, RZ, 0x7fffffff ;  /* 0x7fffffffff058424 */ /* 0x000fe200078e00ff */
[----:B------:R-:W-:Y:S06]  /*5550*/  @!P0 BRA `(.L_x_70) ;  /* 0x0000000000388947 */ /* 0x000fec0003800000 */
[----:B------:R-:W-:-:S13]  /*5560*/  FSETP.GTU.FTZ.AND P0, PT, |R4|, +INF , PT ;  /* 0x7f8000000400780b */ /* 0x000fda0003f1c200 */
[----:B------:R-:W-:Y:S01]  /*5570*/  @P0 FADD.FTZ R5, R4, 1 ;  /* 0x3f80000004050421 */ /* 0x000fe20000010000 */
[----:B------:R-:W-:Y:S06]  /*5580*/  @P0 BRA `(.L_x_70) ;  /* 0x00000000002c0947 */ /* 0x000fec0003800000 */
[----:B------:R-:W-:-:S13]  /*5590*/  FSETP.NEU.FTZ.AND P0, PT, |R4|, +INF , PT ;  /* 0x7f8000000400780b */ /* 0x000fda0003f1d200 */
[----:B------:R-:W-:Y:S01]  /*55a0*/  @!P0 MOV R5, R4 ;  /* 0x0000000400058202 */ /* 0x000fe20000000f00 */
[----:B------:R-:W-:Y:S06]  /*55b0*/  @!P0 BRA `(.L_x_70) ;  /* 0x0000000000208947 */ /* 0x000fec0003800000 */
[----:B------:R-:W-:-:S04]  /*55c0*/  FFMA R4, R4, 1.84467440737095516160e+19, RZ ;  /* 0x5f80000004047823 */ /* 0x000fc800000000ff */
[----:B------:R-:W0:Y:S02]  /*55d0*/  MUFU.RSQ R5, R4 ;  /* 0x0000000400057308 */ /* 0x000e240000001400 */
[----:B0-----:R-:W-:Y:S01]  /*55e0*/  FMUL.FTZ R9, R4, R5 ;  /* 0x0000000504097220 */ /* 0x001fe20000410000 */
[----:B------:R-:W-:-:S03]  /*55f0*/  FMUL.FTZ R5, R5, 0.5 ;  /* 0x3f00000005057820 */ /* 0x000fc60000410000 */
[----:B------:R-:W-:-:S04]  /*5600*/  FADD.FTZ R6, -R9, -RZ ;  /* 0x800000ff09067221 */ /* 0x000fc80000010100 */
[----:B------:R-:W-:-:S04]  /*5610*/  FFMA R6, R9, R6, R4 ;  /* 0x0000000609067223 */ /* 0x000fc80000000004 */
[----:B------:R-:W-:-:S04]  /*5620*/  FFMA R5, R6, R5, R9 ;  /* 0x0000000506057223 */ /* 0x000fc80000000009 */
[----:B------:R-:W-:-:S07]  /*5630*/  FMUL.FTZ R5, R5, 2.3283064365386962891e-10 ;  /* 0x2f80000005057820 */ /* 0x000fce0000410000 */
.L_x_70:
[----:B------:R-:W-:Y:S01]  /*5640*/  MOV R8, R5 ;  /* 0x0000000500087202 */ /* 0x000fe20000000f00 */
[----:B------:R-:W-:Y:S02]  /*5650*/  HFMA2 R5, -RZ, RZ, 0, 0 ;  /* 0x00000000ff057431 */ /* 0x000fe400000001ff */
[----:B------:R-:W-:-:S04]  /*5660*/  IMAD.MOV.U32 R4, RZ, RZ, R10 ;  /* 0x000000ffff047224 */ /* 0x000fc800078e000a */
[----:B------:R-:W-:Y:S05]  /*5670*/  RET.REL.NODEC R4 `(_ZN36_GLOBAL__N__f6f4772a_4_k_cu_19f434eb18rmsnorm_bwd_kernelILi256EEEvPKfS2_S2_PfS3_S3_iif) ;  /* 0xffffffa804607950 */ /* 0x000fea0003c3ffff */
        .weak           $__internal_2_$__cuda_sm3x_div_rn_noftz_f32_slowpath
        .type           $__internal_2_$__cuda_sm3x_div_rn_noftz_f32_slowpath,@function
        .size           $__internal_2_$__cuda_sm3x_div_rn_noftz_f32_slowpath,(.L_x_146 - $__internal_2_$__cuda_sm3x_div_rn_noftz_f32_slowpath)
$__internal_2_$__cuda_sm3x_div_rn_noftz_f32_slowpath:
[----:B------:R-:W-:Y:S02]  /*5680*/  SHF.R.U32.HI R10, RZ, 0x17, R5 ;  /* 0x00000017ff0a7819 */ /* 0x000fe40000011605 */
[----:B------:R-:W-:Y:S02]  /*5690*/  SHF.R.U32.HI R9, RZ, 0x17, R6 ;  /* 0x00000017ff097819 */ /* 0x000fe40000011606 */
[----:B------:R-:W-:Y:S02]  /*56a0*/  LOP3.LUT R10, R10, 0xff, RZ, 0xc0, !PT ;  /* 0x000000ff0a0a7812 */ /* 0x000fe400078ec0ff */
[----:B------:R-:W-:Y:S02]  /*56b0*/  LOP3.LUT R11, R9, 0xff, RZ, 0xc0, !PT ;  /* 0x000000ff090b7812 */ /* 0x000fe400078ec0ff */
[----:B------:R-:W-:-:S03]  /*56c0*/  IADD3 R17, PT, PT, R10, -0x1, RZ ;  /* 0xffffffff0a117810 */ /* 0x000fc60007ffe0ff */
[----:B------:R-:W-:Y:S01]  /*56d0*/  VIADD R16, R11, 0xffffffff ;  /* 0xffffffff0b107836 */ /* 0x000fe20000000000 */
[----:B------:R-:W-:-:S04]  /*56e0*/  ISETP.GT.U32.AND P0, PT, R17, 0xfd, PT ;  /* 0x000000fd1100780c */ /* 0x000fc80003f04070 */
[----:B------:R-:W-:-:S13]  /*56f0*/  ISETP.GT.U32.OR P0, PT, R16, 0xfd, P0 ;  /* 0x000000fd1000780c */ /* 0x000fda0000704470 */
[----:B------:R-:W-:Y:S01]  /*5700*/  @!P0 MOV R9, RZ ;  /* 0x000000ff00098202 */ /* 0x000fe20000000f00 */
[----:B------:R-:W-:Y:S06]  /*5710*/  @!P0 BRA `(.L_x_71) ;  /* 0x00000000005c8947 */ /* 0x000fec0003800000 */
[----:B------:R-:W-:Y:S02]  /*5720*/  FSETP.GTU.FTZ.AND P0, PT, |R6|, +INF , PT ;  /* 0x7f8000000600780b */ /* 0x000fe40003f1c200 */
[----:B------:R-:W-:-:S04]  /*5730*/  FSETP.GTU.FTZ.AND P1, PT, |R5|, +INF , PT ;  /* 0x7f8000000500780b */ /* 0x000fc80003f3c200 */
[----:B------:R-:W-:-:S13]  /*5740*/  PLOP3.LUT P0, PT, P0, P1, PT, 0xf8, 0x8f ;  /* 0x00000000008f781c */ /* 0x000fda0000703f70 */
[----:B------:R-:W-:Y:S05]  /*5750*/  @P0 BRA `(.L_x_72) ;  /* 0x0000000400440947 */ /* 0x000fea0003800000 */
[----:B------:R-:W-:-:S13]  /*5760*/  LOP3.LUT P0, RZ, R5, 0x7fffffff, R6, 0xc8, !PT ;  /* 0x7fffffff05ff7812 */ /* 0x000fda000780c806 */
[----:B------:R-:W-:Y:S05]  /*5770*/  @!P0 BRA `(.L_x_73) ;  /* 0x0000000400348947 */ /* 0x000fea0003800000 */
[C---:B------:R-:W-:Y:S02]  /*5780*/  FSETP.NEU.FTZ.AND P1, PT, |R6|.reuse, +INF , PT ;  /* 0x7f8000000600780b */ /* 0x040fe40003f3d200 */
[----:B------:R-:W-:Y:S02]  /*5790*/  FSETP.NEU.FTZ.AND P2, PT, |R5|, +INF , PT ;  /* 0x7f8000000500780b */ /* 0x000fe40003f5d200 */
[----:B------:R-:W-:-:S11]  /*57a0*/  FSETP.NEU.FTZ.AND P0, PT, |R6|, +INF , PT ;  /* 0x7f8000000600780b */ /* 0x000fd60003f1d200 */
[----:B------:R-:W-:Y:S05]  /*57b0*/  @!P2 BRA !P1, `(.L_x_73) ;  /* 0x000000040024a947 */ /* 0x000fea0004800000 */
[----:B------:R-:W-:-:S04]  /*57c0*/  LOP3.LUT P1, RZ, R6, 0x7fffffff, RZ, 0xc0, !PT ;  /* 0x7fffffff06ff7812 */ /* 0x000fc8000782c0ff */
[----:B------:R-:W-:-:S13]  /*57d0*/  PLOP3.LUT P1, PT, P2, P1, PT, 0x2f, 0xf2 ;  /* 0x0000000000f2781c */ /* 0x000fda0001722577 */
[----:B------:R-:W-:Y:S05]  /*57e0*/  @P1 BRA `(.L_x_74) ;  /* 0x0000000400101947 */ /* 0x000fea0003800000 */
[----:B------:R-:W-:-:S04]  /*57f0*/  LOP3.LUT P1, RZ, R5, 0x7fffffff, RZ, 0xc0, !PT ;  /* 0x7fffffff05ff7812 */ /* 0x000fc8000782c0ff */
[----:B------:R-:W-:-:S13]  /*5800*/  PLOP3.LUT P0, PT, P0, P1, PT, 0x2f, 0xf2 ;  /* 0x0000000000f2781c */ /* 0x000fda0000702577 */
[----:B------:R-:W-:Y:S05]  /*5810*/  @P0 BRA `(.L_x_75) ;  /* 0x0000000000f80947 */ /* 0x000fea0003800000 */
[----:B------:R-:W-:Y:S02]  /*5820*/  ISETP.GE.AND P0, PT, R16, RZ, PT ;  /* 0x000000ff1000720c */ /* 0x000fe40003f06270 */
[----:B------:R-:W-:-:S11]  /*5830*/  ISETP.GE.AND P1, PT, R17, RZ, PT ;  /* 0x000000ff1100720c */ /* 0x000fd60003f26270 */
[----:B------:R-:W-:Y:S01]  /*5840*/  @P0 MOV R9, RZ ;  /* 0x000000ff00090202 */ /* 0x000fe20000000f00 */
[----:B------:R-:W-:Y:S02]  /*5850*/  @!P0 IMAD.MOV.U32 R9, RZ, RZ, -0x40 ;  /* 0xffffffc0ff098424 */ /* 0x000fe400078e00ff */
[----:B------:R-:W-:Y:S01]  /*5860*/  @!P0 FFMA R6, R6, 1.84467440737095516160e+19, RZ ;  /* 0x5f80000006068823 */ /* 0x000fe200000000ff */
[----:B------:R-:W-:Y:S02]  /*5870*/  @!P1 FFMA R5, R5, 1.84467440737095516160e+19, RZ ;  /* 0x5f80000005059823 */ /* 0x000fe400000000ff */
[----:B------:R-:W-:-:S07]  /*5880*/  @!P1 IADD3 R9, PT, PT, R9, 0x40, RZ ;  /* 0x0000004009099810 */ /* 0x000fce0007ffe0ff */
.L_x_71:
[----:B------:R-:W-:Y:S01]  /*5890*/  LEA R16, R10, 0xc0800000, 0x17 ;  /* 0xc08000000a107811 */ /* 0x000fe200078eb8ff */
[----:B------:R-:W-:-:S03]  /*58a0*/  VIADD R11, R11, 0xffffff81 ;  /* 0xffffff810b0b7836 */ /* 0x000fc60000000000 */
[----:B------:R-:W-:Y:S01]  /*58b0*/  IADD3 R16, PT, PT, -R16, R5, RZ ;  /* 0x0000000510107210 */ /* 0x000fe20007ffe1ff */
[----:B------:R-:W-:-:S03]  /*58c0*/  IMAD R5, R11, -0x800000, R6 ;  /* 0xff8000000b057824 */ /* 0x000fc600078e0206 */
[----:B------:R0:W1:Y:S01]  /*58d0*/  MUFU.RCP R17, R16 ;  /* 0x0000001000117308 */ /* 0x0000620000001000 */
[----:B------:R-:W-:Y:S01]  /*58e0*/  FADD.FTZ R18, -R16, -RZ ;  /* 0x800000ff10127221 */ /* 0x000fe20000010100 */
[----:B0-----:R-:W-:-:S04]  /*58f0*/  IADD3 R16, PT, PT, R11, 0x7f, -R10 ;  /* 0x0000007f0b107810 */ /* 0x001fc80007ffe80a */
[----:B------:R-:W-:Y:S01]  /*5900*/  IADD3 R16, PT, PT, R16, R9, RZ ;  /* 0x0000000910107210 */ /* 0x000fe20007ffe0ff */
[----:B-1----:R-:W-:-:S04]  /*5910*/  FFMA R20, R17, R18, 1 ;  /* 0x3f80000011147423 */ /* 0x002fc80000000012 */
[----:B------:R-:W-:-:S04]  /*5920*/  FFMA R6, R17, R20, R17 ;  /* 0x0000001411067223 */ /* 0x000fc80000000011 */
[----:B------:R-:W-:-:S04]  /*5930*/  FFMA R17, R5, R6, RZ ;  /* 0x0000000605117223 */ /* 0x000fc800000000ff */
[----:B------:R-:W-:-:S04]  /*5940*/  FFMA R19, R18, R17, R5 ;  /* 0x0000001112137223 */ /* 0x000fc80000000005 */
[----:B------:R-:W-:-:S04]  /*5950*/  FFMA R19, R6, R19, R17 ;  /* 0x0000001306137223 */ /* 0x000fc80000000011 */
[----:B------:R-:W-:-:S04]  /*5960*/  FFMA R18, R18, R19, R5 ;  /* 0x0000001312127223 */ /* 0x000fc80000000005 */
[----:B------:R-:W-:-:S05]  /*5970*/  FFMA R5, R6, R18, R19 ;  /* 0x0000001206057223 */ /* 0x000fca0000000013 */
[----:B------:R-:W-:-:S04]  /*5980*/  SHF.R.U32.HI R10, RZ, 0x17, R5 ;  /* 0x00000017ff0a7819 */ /* 0x000fc80000011605 */
[----:B------:R-:W-:-:S04]  /*5990*/  LOP3.LUT R10, R10, 0xff, RZ, 0xc0, !PT ;  /* 0x000000ff0a0a7812 */ /* 0x000fc800078ec0ff */
[----:B------:R-:W-:-:S05]  /*59a0*/  IADD3 R17, PT, PT, R10, R16, RZ ;  /* 0x000000100a117210 */ /* 0x000fca0007ffe0ff */
[----:B------:R-:W-:-:S05]  /*59b0*/  VIADD R9, R17, 0xffffffff ;  /* 0xffffffff11097836 */ /* 0x000fca0000000000 */
[----:B------:R-:W-:-:S13]  /*59c0*/  ISETP.GE.U32.AND P0, PT, R9, 0xfe, PT ;  /* 0x000000fe0900780c */ /* 0x000fda0003f06070 */
[----:B------:R-:W-:Y:S05]  /*59d0*/  @!P0 BRA `(.L_x_76) ;  /* 0x0000000000808947 */ /* 0x000fea0003800000 */
[----:B------:R-:W-:-:S13]  /*59e0*/  ISETP.GT.AND P0, PT, R17, 0xfe, PT ;  /* 0x000000fe1100780c */ /* 0x000fda0003f04270 */
[----:B------:R-:W-:Y:S05]  /*59f0*/  @P0 BRA `(.L_x_77) ;  /* 0x00000000006c0947 */ /* 0x000fea0003800000 */
[----:B------:R-:W-:-:S13]  /*5a00*/  ISETP.GE.AND P0, PT, R17, 0x1, PT ;  /* 0x000000011100780c */ /* 0x000fda0003f06270 */
[----:B------:R-:W-:Y:S05]  /*5a10*/  @P0 BRA `(.L_x_78) ;  /* 0x0000000000980947 */ /* 0x000fea0003800000 */
[----:B------:R-:W-:Y:S02]  /*5a20*/  ISETP.GE.AND P0, PT, R17, -0x18, PT ;  /* 0xffffffe81100780c */ /* 0x000fe40003f06270 */
[----:B------:R-:W-:-:S11]  /*5a30*/  LOP3.LUT R5, R5, 0x80000000, RZ, 0xc0, !PT ;  /* 0x8000000005057812 */ /* 0x000fd600078ec0ff */
[----:B------:R-:W-:Y:S05]  /*5a40*/  @!P0 BRA `(.L_x_78) ;  /* 0x00000000008c8947 */ /* 0x000fea0003800000 */
[CCC-:B------:R-:W-:Y:S01]  /*5a50*/  FFMA.RZ R9, R6.reuse, R18.reuse, R19.reuse ;  /* 0x0000001206097223 */ /* 0x1c0fe2000000c013 */
[C---:B------:R-:W-:Y:S02]  /*5a60*/  IADD3 R11, PT, PT, R17.reuse, 0x20, RZ ;  /* 0x00000020110b7810 */ /* 0x040fe40007ffe0ff */
[----:B------:R-:W-:Y:S02]  /*5a70*/  ISETP.NE.AND P2, PT, R17, RZ, PT ;  /* 0x000000ff1100720c */ /* 0x000fe40003f45270 */
[----:B------:R-:W-:Y:S01]  /*5a80*/  LOP3.LUT R10, R9, 0x7fffff, RZ, 0xc0, !PT ;  /* 0x007fffff090a7812 */ /* 0x000fe200078ec0ff */
[CCC-:B------:R-:W-:Y:S01]  /*5a90*/  FFMA.RP R9, R6.reuse, R18.reuse, R19.reuse ;  /* 0x0000001206097223 */ /* 0x1c0fe20000008013 */
[----:B------:R-:W-:Y:S01]  /*5aa0*/  FFMA.RM R6, R6, R18, R19 ;  /* 0x0000001206067223 */ /* 0x000fe20000004013 */
[----:B------:R-:W-:Y:S02]  /*5ab0*/  ISETP.NE.AND P1, PT, R17, RZ, PT ;  /* 0x000000ff1100720c */ /* 0x000fe40003f25270 */
[----:B------:R-:W-:-:S02]  /*5ac0*/  LOP3.LUT R10, R10, 0x800000, RZ, 0xfc, !PT ;  /* 0x008000000a0a7812 */ /* 0x000fc400078efcff */
[----:B------:R-:W-:Y:S02]  /*5ad0*/  IADD3 R16, PT, PT, -R17, RZ, RZ ;  /* 0x000000ff11107210 */ /* 0x000fe40007ffe1ff */
[----:B------:R-:W-:Y:S02]  /*5ae0*/  SHF.L.U32 R11, R10, R11, RZ ;  /* 0x0000000b0a0b7219 */ /* 0x000fe400000006ff */
[----:B------:R-:W-:Y:S02]  /*5af0*/  FSETP.NEU.FTZ.AND P0, PT, R9, R6, PT ;  /* 0x000000060900720b */ /* 0x000fe40003f1d000 */
[----:B------:R-:W-:Y:S02]  /*5b00*/  SEL R9, R16, RZ, P2 ;  /* 0x000000ff10097207 */ /* 0x000fe40001000000 */
[----:B------:R-:W-:Y:S02]  /*5b10*/  ISETP.NE.AND P1, PT, R11, RZ, P1 ;  /* 0x000000ff0b00720c */ /* 0x000fe40000f25270 */
[----:B------:R-:W-:-:S02]  /*5b20*/  SHF.R.U32.HI R9, RZ, R9, R10 ;  /* 0x00000009ff097219 */ /* 0x000fc4000001160a */
[----:B------:R-:W-:Y:S02]  /*5b30*/  PLOP3.LUT P0, PT, P0, P1, PT, 0xf8, 0x8f ;  /* 0x00000000008f781c */ /* 0x000fe40000703f70 */
[----:B------:R-:W-:Y:S02]  /*5b40*/  SHF.R.U32.HI R11, RZ, 0x1, R9 ;  /* 0x00000001ff0b7819 */ /* 0x000fe40000011609 */
[----:B------:R-:W-:-:S04]  /*5b50*/  SEL R6, RZ, 0x1, !P0 ;  /* 0x00000001ff067807 */ /* 0x000fc80004000000 */
[----:B------:R-:W-:-:S04]  /*5b60*/  LOP3.LUT R6, R6, 0x1, R11, 0xf8, !PT ;  /* 0x0000000106067812 */ /* 0x000fc800078ef80b */
[----:B------:R-:W-:-:S05]  /*5b70*/  LOP3.LUT R6, R6, R9, RZ, 0xc0, !PT ;  /* 0x0000000906067212 */ /* 0x000fca00078ec0ff */
[----:B------:R-:W-:-:S05]  /*5b80*/  IMAD.IADD R6, R11, 0x1, R6 ;  /* 0x000000010b067824 */ /* 0x000fca00078e0206 */
[----:B------:R-:W-:Y:S01]  /*5b90*/  LOP3.LUT R5, R6, R5, RZ, 0xfc, !PT ;  /* 0x0000000506057212 */ /* 0x000fe200078efcff */
[----:B------:R-:W-:Y:S06]  /*5ba0*/  BRA `(.L_x_78) ;  /* 0x0000000000347947 */ /* 0x000fec0003800000 */
.L_x_77:
[----:B------:R-:W-:-:S04]  /*5bb0*/  LOP3.LUT R5, R5, 0x80000000, RZ, 0xc0, !PT ;  /* 0x8000000005057812 */ /* 0x000fc800078ec0ff */
[----:B------:R-:W-:Y:S01]  /*5bc0*/  LOP3.LUT R5, R5, 0x7f800000, RZ, 0xfc, !PT ;  /* 0x7f80000005057812 */ /* 0x000fe200078efcff */
[----:B------:R-:W-:Y:S06]  /*5bd0*/  BRA `(.L_x_78) ;  /* 0x0000000000287947 */ /* 0x000fec0003800000 */
.L_x_76:
[----:B------:R-:W-:Y:S01]  /*5be0*/  LEA R5, R16, R5, 0x17 ;  /* 0x0000000510057211 */ /* 0x000fe200078eb8ff */
[----:B------:R-:W-:Y:S06]  /*5bf0*/  BRA `(.L_x_78) ;  /* 0x0000000000207947 */ /* 0x000fec0003800000 */
.L_x_75:
[----:B------:R-:W-:-:S04]  /*5c00*/  LOP3.LUT R5, R5, 0x80000000, R6, 0x48, !PT ;  /* 0x8000000005057812 */ /* 0x000fc800078e4806 */
[----:B------:R-:W-:Y:S01]  /*5c10*/  LOP3.LUT R5, R5, 0x7f800000, RZ, 0xfc, !PT ;  /* 0x7f80000005057812 */ /* 0x000fe200078efcff */
[----:B------:R-:W-:Y:S06]  /*5c20*/  BRA `(.L_x_78) ;  /* 0x0000000000147947 */ /* 0x000fec0003800000 */
.L_x_74:
[----:B------:R-:W-:Y:S01]  /*5c30*/  LOP3.LUT R5, R5, 0x80000000, R6, 0x48, !PT ;  /* 0x8000000005057812 */ /* 0x000fe200078e4806 */
[----:B------:R-:W-:Y:S06]  /*5c40*/  BRA `(.L_x_78) ;  /* 0x00000000000c7947 */ /* 0x000fec0003800000 */
.L_x_73:
[----:B------:R-:W0:Y:S01]  /*5c50*/  MUFU.RSQ R5, -QNAN ;  /* 0xffc0000000057908 */ /* 0x000e220000001400 */
[----:B------:R-:W-:Y:S05]  /*5c60*/  BRA `(.L_x_78) ;  /* 0x0000000000047947 */ /* 0x000fea0003800000 */
.L_x_72:
[----:B------:R-:W-:-:S07]  /*5c70*/  FADD.FTZ R5, R6, R5 ;  /* 0x0000000506057221 */ /* 0x000fce0000010000 */
.L_x_78:
[----:B------:R-:W-:-:S04]  /*5c80*/  HFMA2 R9, -RZ, RZ, 0, 0 ;  /* 0x00000000ff097431 */ /* 0x000fc800000001ff */
[----:B0-----:R-:W-:Y:S05]  /*5c90*/  RET.REL.NODEC R8 `(_ZN36_GLOBAL__N__f6f4772a_4_k_cu_19f434eb18rmsnorm_bwd_kernelILi256EEEvPKfS2_S2_PfS3_S3_iif) ;  /* 0xffffffa008d87950 */ /* 0x001fea0003c3ffff */
.L_x_79:
[----:B------:R-:W-:-:S00]  /*5ca0*/  BRA `(.L_x_79) ;  /* 0xfffffffc00fc7947 */ /* 0x000fc0000383ffff */
[----:B------:R-:W-:-:S00]  /*5cb0*/  NOP ;  /* 0x0000000000007918 */ /* 0x000fc00000000000 */
        /* <DEDUP_REMOVED lines=12> */
.L_x_146:


//--------------------- .text._ZN36_GLOBAL__N__f6f4772a_4_k_cu_19f434eb18rmsnorm_fwd_kernelILi256EEEvPKfS2_S2_Pfiif --------------------------
	.section	.text._ZN36_GLOBAL__N__f6f4772a_4_k_cu_19f434eb18rmsnorm_fwd_kernelILi256EEEvPKfS2_S2_Pfiif,"ax",@progbits
	.align	128
.text._ZN36_GLOBAL__N__f6f4772a_4_k_cu_19f434eb18rmsnorm_fwd_kernelILi256EEEvPKfS2_S2_Pfiif:
        .type           _ZN36_GLOBAL__N__f6f4772a_4_k_cu_19f434eb18rmsnorm_fwd_kernelILi256EEEvPKfS2_S2_Pfiif,@function
        .size           _ZN36_GLOBAL__N__f6f4772a_4_k_cu_19f434eb18rmsnorm_fwd_kernelILi256EEEvPKfS2_S2_Pfiif,(.L_x_150 - _ZN36_GLOBAL__N__f6f4772a_4_k_cu_19f434eb18rmsnorm_fwd_kernelILi256EEEvPKfS2_S2_Pfiif)
        .other          _ZN36_GLOBAL__N__f6f4772a_4_k_cu_19f434eb18rmsnorm_fwd_kernelILi256EEEvPKfS2_S2_Pfiif,@"STO_CUDA_ENTRY STV_DEFAULT"
_ZN36_GLOBAL__N__f6f4772a_4_k_cu_19f434eb18rmsnorm_fwd_kernelILi256EEEvPKfS2_S2_Pfiif:
        /* <DEDUP_REMOVED lines=10> */
[----:B-1----:R-:W-:-:S05]  /*00a0*/  IMAD R5, R9, UR4, RZ ;  /* 0x0000000409057c24 */ /* 0x002fca000f8e02ff */
[----:B------:R-:W-:Y:S02]  /*00b0*/  SHF.R.S32.HI R4, RZ, 0x1f, R5 ;  /* 0x0000001fff047819 */ /* 0x000fe40000011405 */
[----:B0-----:R-:W-:-:S13]  /*00c0*/  ISETP.NE.AND P0, PT, R2, RZ, PT ;  /* 0x000000ff0200720c */ /* 0x001fda0003f05270 */
[----:B------:R-:W0:Y:S01]  /*00d0*/  @!P0 S2R R3, SR_CgaCtaId ;  /* 0x0000000000038919 */ /* 0x000e220000008800 */
[----:B------:R-:W-:-:S04]  /*00e0*/  @!P0 MOV R0, 0x400 ;  /* 0x0000040000008802 */ /* 0x000fc80000000f00 */
[----:B0-----:R-:W-:-:S05]  /*00f0*/  @!P0 LEA R0, R3, R0, 0x18 ;  /* 0x0000000003008211 */ /* 0x001fca00078ec0ff */
[----:B------:R0:W-:Y:S01]  /*0100*/  @!P0 STS [R0], RZ ;  /* 0x000000ff00008388 */ /* 0x0001e20000000800 */
[----:B------:R-:W-:Y:S01]  /*0110*/  BAR.SYNC.DEFER_BLOCKING 0x0 ;  /* 0x0000000000007b1d */ /* 0x000fe20000010000 */
[----:B------:R-:W-:-:S13]  /*0120*/  ISETP.GE.AND P0, PT, R2, R9, PT ;  /* 0x000000090200720c */ /* 0x000fda0003f06270 */
[----:B0-2---:R-:W-:Y:S05]  /*0130*/  @P0 BRA `(.L_x_81) ;  /* 0x0000000400dc0947 */ /* 0x005fea0003800000 */
[----:B------:R-:W-:Y:S01]  /*0140*/  LOP3.LUT R0, RZ, R2, RZ, 0x33, !PT ;  /* 0x00000002ff007212 */ /* 0x000fe200078e33ff */
[----:B------:R-:W-:Y:S01]  /*0150*/  BSSY.RECONVERGENT B1, `(.L_x_82) ;  /* 0x000003a000017945 */ /* 0x000fe20003800200 */
[----:B------:R-:W-:-:S03]  /*0160*/  MOV R8, RZ ;  /* 0x000000ff00087202 */ /* 0x000fc60000000f00 */
[----:B------:R-:W-:-:S05]  /*0170*/  IMAD.IADD R0, R0, 0x1, R9 ;  /* 0x0000000100007824 */ /* 0x000fca00078e0209 */
[C---:B------:R-:W-:Y:S02]  /*0180*/  ISETP.GE.U32.AND P0, PT, R0.reuse, 0xf00, PT ;  /* 0x00000f000000780c */ /* 0x040fe40003f06070 */
[----:B------:R-:W-:Y:S01]  /*0190*/  LEA.HI R3, R0, 0x1, RZ, 0x18 ;  /* 0x0000000100037811 */ /* 0x000fe200078fc0ff */
[----:B------:R-:W-:-:S03]  /*01a0*/  IMAD.MOV.U32 R0, RZ, RZ, R2 ;  /* 0x000000ffff007224 */ /* 0x000fc600078e0002 */
[----:B------:R-:W-:-:S04]  /*01b0*/  LOP3.LUT R23, R3, 0xf, RZ, 0xc0, !PT ;  /* 0x0000000f03177812 */ /* 0x000fc800078ec0ff */
[----:B------:R-:W-:-:S03]  /*01c0*/  ISETP.NE.AND P1, PT, R23, RZ, PT ;  /* 0x000000ff1700720c */ /* 0x000fc60003f25270 */
[----:B------:R-:W-:Y:S10]  /*01d0*/  @!P0 BRA `(.L_x_83) ;  /* 0x0000000000c48947 */ /* 0x000ff40003800000 */
[----:B------:R-:W0:Y:S01]  /*01e0*/  LDCU.64 UR4, c[0x0][0x380] ;  /* 0x00007000ff0477ac */ /* 0x000e220008000a00 */
[C---:B------:R-:W-:Y:S01]  /*01f0*/  SHF.L.U64.HI R7, R5.reuse, 0x2, R4 ;  /* 0x0000000205077819 */ /* 0x040fe20000010204 */
[----:B------:R-:W-:Y:S01]  /*0200*/  IMAD.MOV.U32 R8, RZ, RZ, RZ ;  /* 0x000000ffff087224 */ /* 0x000fe200078e00ff */
[----:B------:R-:W-:Y:S02]  /*0210*/  SHF.L.U32 R6, R5, 0x2, RZ ;  /* 0x0000000205067819 */ /* 0x000fe400000006ff */
[----:B------:R-:W-:Y:S02]  /*0220*/  LOP3.LUT R10, R3, 0x1fffff0, RZ, 0xc0, !PT ;  /* 0x01fffff0030a7812 */ /* 0x000fe400078ec0ff */
[----:B------:R-:W-:Y:S01]  /*0230*/  MOV R0, R2 ;  /* 0x0000000200007202 */ /* 0x000fe20000000f00 */
[----:B------:R-:W-:-:S04]  /*0240*/  IMAD.WIDE.U32 R6, R2, 0x4, R6 ;  /* 0x0000000402067825 */ /* 0x000fc800078e0006 */
[----:B------:R-:W-:Y:S01]  /*0250*/  IMAD.MOV R10, RZ, RZ, -R10 ;  /* 0x000000ffff0a7224 */ /* 0x000fe200078e0a0a */
[----:B0-----:R-:W-:-:S04]  /*0260*/  IADD3 R6, P0, PT, R6, UR4, RZ ;  /* 0x0000000406067c10 */ /* 0x001fc8000ff1e0ff */
[----:B------:R-:W-:-:S04]  /*0270*/  IADD3 R6, P2, PT, R6, 0x2000, RZ ;  /* 0x0000200006067810 */ /* 0x000fc80007f5e0ff */
[----:B------:R-:W-:-:S09]  /*0280*/  IADD3.X R7, PT, PT, RZ, UR5, R7, P2, P0 ;  /* 0x00000005ff077c10 */ /* 0x000fd200097e0407 */
.L_x_84:
        /* <DEDUP_REMOVED lines=14> */
[----:B------:R-:W5:Y:S01]  /*0370*/  LDG.E.CONSTANT R11, desc[UR6][R6.64+0x1800] ;  /* 0x00180006060b7981 */ /* 0x000f62000c1e9900 */
[----:B--2---:R-:W-:-:S03]  /*0380*/  FFMA R25, R25, R25, R8 ;  /* 0x0000001919197223 */ /* 0x004fc60000000008 */
[----:B------:R0:W2:Y:S01]  /*0390*/  LDG.E.CONSTANT R8, desc[UR6][R6.64+0x1c00] ;  /* 0x001c000606087981 */ /* 0x0000a2000c1e9900 */
[----:B------:R-:W-:Y:S01]  /*03a0*/  IADD3 R10, PT, PT, R10, 0x10, RZ ;  /* 0x000000100a0a7810 */ /* 0x000fe20007ffe0ff */
[----:B---3--:R-:W-:Y:S01]  /*03b0*/  FFMA R25, R24, R24, R25 ;  /* 0x0000001818197223 */ /* 0x008fe20000000019 */
[----:B------:R-:W-:Y:S02]  /*03c0*/  IADD3 R0, PT, PT, R0, 0x1000, RZ ;  /* 0x0000100000007810 */ /* 0x000fe40007ffe0ff */
[----:B------:R-:W-:Y:S01]  /*03d0*/  ISETP.NE.AND P0, PT, R10, RZ, PT ;  /* 0x000000ff0a00720c */ /* 0x000fe20003f05270 */
[----:B----4-:R-:W-:-:S04]  /*03e0*/  FFMA R25, R26, R26, R25 ;  /* 0x0000001a1a197223 */ /* 0x010fc80000000019 */
[----:B-----5:R-:W-:Y:S01]  /*03f0*/  FFMA R22, R22, R22, R25 ;  /* 0x0000001616167223 */ /* 0x020fe20000000019 */
[----:B0-----:R-:W-:-:S03]  /*0400*/  IADD3 R6, P2, PT, R6, 0x4000, RZ ;  /* 0x0000400006067810 */ /* 0x001fc60007f5e0ff */
[----:B------:R-:W-:Y:S02]  /*0410*/  FFMA R21, R21, R21, R22 ;  /* 0x0000001515157223 */ /* 0x000fe40000000016 */
[----:B------:R-:W-:Y:S02]  /*0420*/  IMAD.X R7, RZ, RZ, R7, P2 ;  /* 0x000000ffff077224 */ /* 0x000fe400010e0607 */
[----:B------:R-:W-:-:S04]  /*0430*/  FFMA R20, R20, R20, R21 ;  /* 0x0000001414147223 */ /* 0x000fc80000000015 */
        /* <DEDUP_REMOVED lines=9> */
[----:B--2---:R-:W-:Y:S01]  /*04d0*/  FFMA R8, R8, R8, R11 ;  /* 0x0000000808087223 */ /* 0x004fe2000000000b */
[----:B------:R-:W-:Y:S06]  /*04e0*/  @P0 BRA `(.L_x_84) ;  /* 0xfffffffc00680947 */ /* 0x000fec000383ffff */
.L_x_83:
[----:B------:R-:W-:Y:S05]  /*04f0*/  BSYNC.RECONVERGENT B1 ;  /* 0x0000000000017941 */ /* 0x000fea0003800200 */
.L_x_82:
[----:B------:R-:W-:Y:S05]  /*0500*/  @!P1 BRA `(.L_x_81) ;  /* 0x0000000000e89947 */ /* 0x000fea0003800000 */
[----:B------:R-:W0:Y:S01]  /*0510*/  LDC.64 R6, c[0x0][0x380] ;  /* 0x0000e000ff067b82 */ /* 0x000e220000000a00 */
[----:B------:R-:W-:Y:S01]  /*0520*/  ISETP.GE.U32.AND P0, PT, R23, 0x8, PT ;  /* 0x000000081700780c */ /* 0x000fe20003f06070 */
[----:B------:R-:W-:Y:S01]  /*0530*/  IMAD.SHL.U32 R10, R5, 0x4, RZ ;  /* 0x00000004050a7824 */ /* 0x000fe200078e00ff */
[----:B------:R-:W-:Y:S01]  /*0540*/  LOP3.LUT R18, R3, 0x7, RZ, 0xc0, !PT ;  /* 0x0000000703127812 */ /* 0x000fe200078ec0ff */
[----:B------:R-:W-:Y:S01]  /*0550*/  BSSY.RECONVERGENT B1, `(.L_x_85) ;  /* 0x0000018000017945 */ /* 0x000fe20003800200 */
[----:B------:R-:W-:Y:S02]  /*0560*/  SHF.L.U64.HI R11, R5, 0x2, R4 ;  /* 0x00000002050b7819 */ /* 0x000fe40000010204 */
[----:B------:R-:W-:Y:S02]  /*0570*/  ISETP.NE.AND P1, PT, R18, RZ, PT ;  /* 0x000000ff1200720c */ /* 0x000fe40003f25270 */
[----:B0-----:R-:W-:-:S04]  /*0580*/  IADD3 R12, P2, PT, R10, R6, RZ ;  /* 0x000000060a0c7210 */ /* 0x001fc80007f5e0ff */
[----:B------:R-:W-:Y:S01]  /*0590*/  IADD3.X R13, PT, PT, R11, R7, RZ, P2, !PT ;  /* 0x000000070b0d7210 */ /* 0x000fe200017fe4ff */
[----:B------:R-:W-:Y:S08]  /*05a0*/  @!P0 BRA `(.L_x_86) ;  /* 0x0000000000488947 */ /* 0x000ff00003800000 */
[----:B------:R-:W-:-:S05]  /*05b0*/  IMAD.WIDE.U32 R14, R0, 0x4, R12 ;  /* 0x00000004000e7825 */ /* 0x000fca00078e000c */
        /* <DEDUP_REMOVED lines=8> */
[----:B------:R-:W-:-:S02]  /*0640*/  VIADD R0, R0, 0x800 ;  /* 0x0000080000007836 */ /* 0x000fc40000000000 */
[----:B--2---:R-:W-:-:S04]  /*0650*/  FFMA R8, R17, R17, R8 ;  /* 0x0000001111087223 */ /* 0x004fc80000000008 */
[----:B---3--:R-:W-:-:S04]  /*0660*/  FFMA R8, R19, R19, R8 ;  /* 0x0000001313087223 */ /* 0x008fc80000000008 */
[----:B----4-:R-:W-:-:S04]  /*0670*/  FFMA R8, R21, R21, R8 ;  /* 0x0000001515087223 */ /* 0x010fc80000000008 */
[----:B-----5:R-:W-:-:S04]  /*0680*/  FFMA R8, R23, R23, R8 ;  /* 0x0000001717087223 */ /* 0x020fc80000000008 */
[----:B------:R-:W-:-:S04]  /*0690*/  FFMA R8, R25, R25, R8 ;  /* 0x0000001919087223 */ /* 0x000fc80000000008 */
[----:B------:R-:W-:-:S04]  /*06a0*/  FFMA R27, R27, R27, R8 ;  /* 0x0000001b1b1b7223 */ /* 0x000fc80000000008 */
[----:B------:R-:W-:-:S04]  /*06b0*/  FFMA R27, R16, R16, R27 ;  /* 0x00000010101b7223 */ /* 0x000fc8000000001b */
[----:B------:R-:W-:-:S07]  /*06c0*/  FFMA R8, R20, R20, R27 ;  /* 0x0000001414087223 */ /* 0x000fce000000001b */
.L_x_86:
[----:B------:R-:W-:Y:S05]  /*06d0*/  BSYNC.RECONVERGENT B1 ;  /* 0x0000000000017941 */ /* 0x000fea0003800200 */
.L_x_85:
[----:B------:R-:W-:Y:S05]  /*06e0*/  @!P1 BRA `(.L_x_81) ;  /* 0x0000000000709947 */ /* 0x000fea0003800000 */
[----:B------:R-:W-:Y:S01]  /*06f0*/  ISETP.GE.U32.AND P0, PT, R18, 0x4, PT ;  /* 0x000000041200780c */ /* 0x000fe20003f06070 */
[----:B------:R-:W-:Y:S01]  /*0700*/  BSSY.RECONVERGENT B1, `(.L_x_87) ;  /* 0x000000e000017945 */ /* 0x000fe20003800200 */
[----:B------:R-:W-:-:S04]  /*0710*/  LOP3.LUT R3, R3, 0x3, RZ, 0xc0, !PT ;  /* 0x0000000303037812 */ /* 0x000fc800078ec0ff */
[----:B------:R-:W-:-:S07]  /*0720*/  ISETP.NE.AND P1, PT, R3, RZ, PT ;  /* 0x000000ff0300720c */ /* 0x000fce0003f25270 */
[----:B------:R-:W-:Y:S06]  /*0730*/  @!P0 BRA `(.L_x_88) ;  /* 0x0000000000288947 */ /* 0x000fec0003800000 */
[----:B------:R-:W-:-:S05]  /*0740*/  IMAD.WIDE.U32 R12, R0, 0x4, R12 ;  /* 0x00000004000c7825 */ /* 0x000fca00078e000c */
[----:B------:R-:W2:Y:S04]  /*0750*/  LDG.E.CONSTANT R15, desc[UR6][R12.64] ;  /* 0x000000060c0f7981 */ /* 0x000ea8000c1e9900 */
[----:B------:R-:W3:Y:S04]  /*0760*/  LDG.E.CONSTANT R17, desc[UR6][R12.64+0x400] ;  /* 0x000400060c117981 */ /* 0x000ee8000c1e9900 */
[----:B------:R-:W4:Y:S04]  /*0770*/  LDG.E.CONSTANT R19, desc[UR6][R12.64+0x800] ;  /* 0x000800060c137981 */ /* 0x000f28000c1e9900 */
[----:B------:R-:W5:Y:S01]  /*0780*/  LDG.E.CONSTANT R21, desc[UR6][R12.64+0xc00] ;  /* 0x000c00060c157981 */ /* 0x000f62000c1e9900 */
[----:B------:R-:W-:Y:S01]  /*0790*/  IADD3 R0, PT, PT, R0, 0x400, RZ ;  /* 0x0000040000007810 */ /* 0x000fe20007ffe0ff */
[----:B--2---:R-:W-:-:S04]  /*07a0*/  FFMA R8, R15, R15, R8 ;  /* 0x0000000f0f087223 */ /* 0x004fc80000000008 */
[----:B---3--:R-:W-:-:S04]  /*07b0*/  FFMA R8, R17, R17, R8 ;  /* 0x0000001111087223 */ /* 0x008fc80000000008 */
[----:B----4-:R-:W-:-:S04]  /*07c0*/  FFMA R8, R19, R19, R8 ;  /* 0x0000001313087223 */ /* 0x010fc80000000008 */
[----:B-----5:R-:W-:-:S07]  /*07d0*/  FFMA R8, R21, R21, R8 ;  /* 0x0000001515087223 */ /* 0x020fce0000000008 */
.L_x_88:
[----:B------:R-:W-:Y:S05]  /*07e0*/  BSYNC.RECONVERGENT B1 ;  /* 0x0000000000017941 */ /* 0x000fea0003800200 */
.L_x_87:
[----:B------:R-:W-:Y:S05]  /*07f0*/  @!P1 BRA `(.L_x_81) ;  /* 0x00000000002c9947 */ /* 0x000fea0003800000 */
[----:B------:R-:W-:-:S04]  /*0800*/  IMAD.WIDE.U32 R10, R0, 0x4, R10 ;  /* 0x00000004000a7825 */ /* 0x000fc800078e000a */
[----:B------:R-:W-:Y:S01]  /*0810*/  IMAD.MOV R0, RZ, RZ, -R3 ;  /* 0x000000ffff007224 */ /* 0x000fe200078e0a03 */
[----:B------:R-:W-:-:S04]  /*0820*/  IADD3 R6, P0, PT, R10, R6, RZ ;  /* 0x000000060a067210 */ /* 0x000fc80007f1e0ff */
[----:B------:R-:W-:-:S09]  /*0830*/  IADD3.X R7, PT, PT, R11, R7, RZ, P0, !PT ;  /* 0x000000070b077210 */ /* 0x000fd200007fe4ff */
.L_x_89:
[----:B------:R0:W2:Y:S01]  /*0840*/  LDG.E.CONSTANT R3, desc[UR6][R6.64] ;  /* 0x0000000606037981 */ /* 0x0000a2000c1e9900 */
[----:B------:R-:W-:-:S05]  /*0850*/  VIADD R0, R0, 0x1 ;  /* 0x0000000100007836 */ /* 0x000fca0000000000 */
[----:B------:R-:W-:Y:S02]  /*0860*/  ISETP.NE.AND P0, PT, R0, RZ, PT ;  /* 0x000000ff0000720c */ /* 0x000fe40003f05270 */
[----:B0-----:R-:W-:-:S04]  /*0870*/  IADD3 R6, P1, PT, R6, 0x400, RZ ;  /* 0x0000040006067810 */ /* 0x001fc80007f3e0ff */
[----:B------:R-:W-:Y:S01]  /*0880*/  IADD3.X R7, PT, PT, RZ, R7, RZ, P1, !PT ;  /* 0x00000007ff077210 */ /* 0x000fe20000ffe4ff */
[----:B--2---:R-:W-:-:S06]  /*0890*/  FFMA R8, R3, R3, R8 ;  /* 0x0000000303087223 */ /* 0x004fcc0000000008 */
[----:B------:R-:W-:Y:S05]  /*08a0*/  @P0 BRA `(.L_x_89) ;  /* 0xfffffffc00e40947 */ /* 0x000fea000383ffff */
.L_x_81:
[----:B------:R-:W-:Y:S05]  /*08b0*/  BSYNC.RECONVERGENT B0 ;  /* 0x0000000000007941 */ /* 0x000fea0003800200 */
.L_x_80:
[----:B------:R-:W0:Y:S01]  /*08c0*/  SHFL.DOWN PT, R3, R8, 0x10, 0x1f ;  /* 0x0a001f0008037f89 */ /* 0x000e2200000e0000 */
[----:B------:R-:W-:Y:S01]  /*08d0*/  LOP3.LUT P0, RZ, R2, 0x1f, RZ, 0xc0, !PT ;  /* 0x0000001f02ff7812 */ /* 0x000fe2000780c0ff */
[----:B------:R-:W-:Y:S01]  /*08e0*/  BSSY.RECONVERGENT B0, `(.L_x_90) ;  /* 0x0000012000007945 */ /* 0x000fe20003800200 */
[----:B0-----:R-:W-:-:S05]  /*08f0*/  FADD R3, R3, R8 ;  /* 0x0000000803037221 */ /* 0x001fca0000000000 */
[----:B------:R-:W0:Y:S02]  /*0900*/  SHFL.DOWN PT, R0, R3, 0x8, 0x1f ;  /* 0x09001f0003007f89 */ /* 0x000e2400000e0000 */
[----:B0-----:R-:W-:-:S05]  /*0910*/  FADD R0, R3, R0 ;  /* 0x0000000003007221 */ /* 0x001fca0000000000 */
[----:B------:R-:W0:Y:S02]  /*0920*/  SHFL.DOWN PT, R7, R0, 0x4, 0x1f ;  /* 0x08801f0000077f89 */ /* 0x000e2400000e0000 */
[----:B0-----:R-:W-:-:S05]  /*0930*/  FADD R7, R0, R7 ;  /* 0x0000000700077221 */ /* 0x001fca0000000000 */
[----:B------:R-:W0:Y:S02]  /*0940*/  SHFL.DOWN PT, R6, R7, 0x2, 0x1f ;  /* 0x08401f0007067f89 */ /* 0x000e2400000e0000 */
[----:B0-----:R-:W-:-:S05]  /*0950*/  FADD R6, R7, R6 ;  /* 0x0000000607067221 */ /* 0x001fca0000000000 */
[----:B------:R-:W0:Y:S02]  /*0960*/  SHFL.DOWN PT, R11, R6, 0x1, 0x1f ;  /* 0x08201f00060b7f89 */ /* 0x000e2400000e0000 */
[----:B0-----:R-:W-:Y:S01]  /*0970*/  FADD R11, R6, R11 ;  /* 0x0000000b060b7221 */ /* 0x001fe20000000000 */
[----:B------:R-:W-:Y:S06]  /*0980*/  @P0 BRA `(.L_x_91) ;  /* 0x00000000001c0947 */ /* 0x000fec0003800000 */
[----:B------:R-:W0:Y:S01]  /*0990*/  S2R R3, SR_CgaCtaId ;  /* 0x0000000000037919 */ /* 0x000e220000008800 */
[----:B------:R-:W-:-:S04]  /*09a0*/  MOV R0, 0x400 ;  /* 0x0000040000007802 */ /* 0x000fc80000000f00 */
[----:B0-----:R-:W-:-:S07]  /*09b0*/  LEA R0, R3, R0, 0x18 ;  /* 0x0000000003007211 */ /* 0x001fce00078ec0ff */
.L_x_92:
[----:B------:R-:W0:Y:S02]  /*09c0*/  LDS R6, [R0] ;  /* 0x0000000000067984 */ /* 0x000e240000000800 */
[----:B0-----:R-:W-:-:S05]  /*09d0*/  FADD R7, R11, R6 ;  /* 0x000000060b077221 */ /* 0x001fca0000000000 */
[----:B------:R-:W0:Y:S02]  /*09e0*/  ATOMS.CAST.SPIN P0, [R0], R6, R7 ;  /* 0x000000060000758d */ /* 0x000e240001800007 */
[----:B0-----:R-:W-:Y:S05]  /*09f0*/  @!P0 BRA `(.L_x_92) ;  /* 0xfffffffc00f08947 */ /* 0x001fea000383ffff */
.L_x_91:
[----:B------:R-:W-:Y:S05]  /*0a00*/  BSYNC.RECONVERGENT B0 ;  /* 0x0000000000007941 */ /* 0x000fea0003800200 */
.L_x_90:
        /* <DEDUP_REMOVED lines=15> */
[----:B------:R-:W-:-:S07]  /*0b00*/  MOV R6, 0xb20 ;  /* 0x00000b2000067802 */ /* 0x000fce0000000f00 */
[----:B------:R-:W-:Y:S05]  /*0b10*/  CALL.REL.NOINC `($__internal_5_$__cuda_sm3x_div_rn_noftz_f32_slowpath) ;  /* 0x00000040000c7944 */ /* 0x000fea0003c00000 */
[----:B------:R-:W-:-:S07]  /*0b20*/  IMAD.MOV.U32 R6, RZ, RZ, R0 ;  /* 0x000000ffff067224 */ /* 0x000fce00078e0000 */
.L_x_93:
[----:B------:R-:W0:Y:S02]  /*0b30*/  LDCU UR4, c[0x0][0x3a8] ;  /* 0x00007500ff0477ac */ /* 0x000e240008000800 */
[----:B0-----:R-:W-:-:S04]  /*0b40*/  FADD R3, R6, UR4 ;  /* 0x0000000406037e21 */ /* 0x001fc80008000000 */
[----:B------:R0:W1:Y:S01]  /*0b50*/  MUFU.RSQ R6, R3 ;  /* 0x0000000300067308 */ /* 0x0000620000001400 */
[----:B------:R-:W-:-:S04]  /*0b60*/  IADD3 R0, PT, PT, R3, -0xd000000, RZ ;  /* 0xf300000003007810 */ /* 0x000fc80007ffe0ff */
[----:B------:R-:W-:-:S13]  /*0b70*/  ISETP.GT.U32.AND P0, PT, R0, 0x727fffff, PT ;  /* 0x727fffff0000780c */ /* 0x000fda0003f04070 */
[----:B01----:R-:W-:Y:S05]  /*0b80*/  @!P0 BRA `(.L_x_94) ;  /* 0x0000000000108947 */ /* 0x003fea0003800000 */
[----:B------:R-:W-:-:S07]  /*0b90*/  MOV R8, 0xbb0 ;  /* 0x00000bb000087802 */ /* 0x000fce0000000f00 */
[----:B------:R-:W-:Y:S05]  /*0ba0*/  CALL.REL.NOINC `($__internal_4_$__cuda_sm20_sqrt_rn_f32_slowpath) ;  /* 0x0000003c008c7944 */ /* 0x000fea0003c00000 */
[----:B------:R-:W-:Y:S01]  /*0bb0*/  IMAD.MOV.U32 R0, RZ, RZ, R3 ;  /* 0x000000ffff007224 */ /* 0x000fe200078e0003 */
[----:B------:R-:W-:Y:S06]  /*0bc0*/  BRA `(.L_x_95) ;  /* 0x0000000000107947 */ /* 0x000fec0003800000 */
.L_x_94:
[----:B------:R-:W-:Y:S01]  /*0bd0*/  FMUL.FTZ R0, R3, R6 ;  /* 0x0000000603007220 */ /* 0x000fe20000410000 */
[----:B------:R-:W-:-:S03]  /*0be0*/  FMUL.FTZ R6, R6, 0.5 ;  /* 0x3f00000006067820 */ /* 0x000fc60000410000 */
[----:B------:R-:W-:-:S04]  /*0bf0*/  FFMA R3, -R0, R0, R3 ;  /* 0x0000000000037223 */ /* 0x000fc80000000103 */
[----:B------:R-:W-:-:S07]  /*0c00*/  FFMA R0, R3, R6, R0 ;  /* 0x0000000603007223 */ /* 0x000fce0000000000 */
.L_x_95:
[----:B------:R-:W-:-:S04]  /*0c10*/  IADD3 R3, PT, PT, R0, 0x1800000, RZ ;  /* 0x0180000000037810 */ /* 0x000fc80007ffe0ff */
[----:B------:R-:W-:-:S04]  /*0c20*/  LOP3.LUT R3, R3, 0x7f800000, RZ, 0xc0, !PT ;  /* 0x7f80000003037812 */ /* 0x000fc800078ec0ff */
[----:B------:R-:W-:-:S13]  /*0c30*/  ISETP.GT.U32.AND P0, PT, R3, 0x1ffffff, PT ;  /* 0x01ffffff0300780c */ /* 0x000fda0003f04070 */
[----:B------:R-:W-:Y:S05]  /*0c40*/  @P0 BRA `(.L_x_96) ;  /* 0x0000000000100947 */ /* 0x000fea0003800000 */
[----:B------:R-:W-:-:S07]  /*0c50*/  MOV R6, 0xc70 ;  /* 0x00000c7000067802 */ /* 0x000fce0000000f00 */
[----:B------:R-:W-:Y:S05]  /*0c60*/  CALL.REL.NOINC `($__internal_3_$__cuda_sm20_rcp_rn_f32_slowpath) ;  /* 0x0000003800907944 */ /* 0x000fea0003c00000 */
[----:B------:R-:W-:Y:S01]  /*0c70*/  IMAD.MOV.U32 R0, RZ, RZ, R3 ;  /* 0x000000ffff007224 */ /* 0x000fe200078e0003 */
[----:B------:R-:W-:Y:S06]  /*0c80*/  BRA `(.L_x_97) ;  /* 0x0000000000107947 */ /* 0x000fec0003800000 */
.L_x_96:
[----:B------:R-:W0:Y:S02]  /*0c90*/  MUFU.RCP R3, R0 ;  /* 0x0000000000037308 */ /* 0x000e240000001000 */
[----:B0-----:R-:W-:-:S04]  /*0ca0*/  FFMA R6, R3, R0, -1 ;  /* 0xbf80000003067423 */ /* 0x001fc80000000000 */
[----:B------:R-:W-:-:S04]  /*0cb0*/  FADD.FTZ R6, -R6, -RZ ;  /* 0x800000ff06067221 */ /* 0x000fc80000010100 */
[----:B------:R-:W-:-:S07]  /*0cc0*/  FFMA R0, R3, R6, R3 ;  /* 0x0000000603007223 */ /* 0x000fce0000000003 */
.L_x_97:
[----:B------:R-:W-:Y:S05]  /*0cd0*/  @P3 EXIT ;  /* 0x000000000000394d */ /* 0x000fea0003800000 */
[----:B------:R-:W0:Y:S02]  /*0ce0*/  LDCU.64 UR4, c[0x0][0x388] ;  /* 0x00007100ff0477ac */ /* 0x000e240008000a00 */
[----:B0-----:R-:W-:-:S04]  /*0cf0*/  UISETP.NE.U32.AND UP0, UPT, UR4, URZ, UPT ;  /* 0x000000ff0400728c */ /* 0x001fc8000bf05070 */
[----:B------:R-:W-:-:S09]  /*0d00*/  UISETP.NE.AND.EX UP0, UPT, UR5, URZ, UPT, UP0 ;  /* 0x000000ff0500728c */ /* 0x000fd2000bf05300 */
[----:B------:R-:W-:Y:S05]  /*0d10*/  BRA.U UP0, `(.L_x_98) ;  /* 0x0000001900207547 */ /* 0x000fea000b800000 */
[----:B------:R-:W0:Y:S02]  /*0d20*/  LDCU.64 UR4, c[0x0][0x390] ;  /* 0x00007200ff0477ac */ /* 0x000e240008000a00 */
[----:B0-----:R-:W-:-:S04]  /*0d30*/  UISETP.NE.U32.AND UP0, UPT, UR4, URZ, UPT ;  /* 0x000000ff0400728c */ /* 0x001fc8000bf05070 */
[----:B------:R-:W-:-:S09]  /*0d40*/  UISETP.NE.AND.EX UP0, UPT, UR5, URZ, UPT, UP0 ;  /* 0x000000ff0500728c */ /* 0x000fd2000bf05300 */
[----:B------:R-:W-:Y:S05]  /*0d50*/  BRA.U UP0, `(.L_x_99) ;  /* 0x0000000900b07547 */ /* 0x000fea000b800000 */
[----:B------:R-:W0:Y:S01]  /*0d60*/  LDC R3, c[0x0][0x3a4] ;  /* 0x0000e900ff037b82 */ /* 0x000e220000000800 */
[----:B------:R-:W-:Y:S01]  /*0d70*/  LOP3.LUT R6, RZ, R2, RZ, 0x33, !PT ;  /* 0x00000002ff067212 */ /* 0x000fe200078e33ff */
[----:B------:R-:W-:Y:S03]  /*0d80*/  BSSY.RECONVERGENT B0, `(.L_x_100) ;  /* 0x0000025000007945 */ /* 0x000fe60003800200 */
[----:B0-----:R-:W-:-:S04]  /*0d90*/  IADD3 R8, PT, PT, R6, R3, RZ ;  /* 0x0000000306087210 */ /* 0x001fc80007ffe0ff */
[C---:B------:R-:W-:Y:S02]  /*0da0*/  LOP3.LUT R6, R8.reuse, 0x300, RZ, 0xc0, !PT ;  /* 0x0000030008067812 */ /* 0x040fe400078ec0ff */
[----:B------:R-:W-:Y:S02]  /*0db0*/  ISETP.GE.U32.AND P0, PT, R8, 0x300, PT ;  /* 0x000003000800780c */ /* 0x000fe40003f06070 */
[----:B------:R-:W-:-:S13]  /*0dc0*/  ISETP.NE.AND P1, PT, R6, 0x300, PT ;  /* 0x000003000600780c */ /* 0x000fda0003f25270 */
[----:B------:R-:W-:Y:S05]  /*0dd0*/  @!P1 BRA `(.L_x_101) ;  /* 0x00000000007c9947 */ /* 0x000fea0003800000 */
[----:B------:R-:W0:Y:S01]  /*0de0*/  LDCU.64 UR4, c[0x0][0x398] ;  /* 0x00007300ff0477ac */ /* 0x000e220008000a00 */
[C---:B------:R-:W-:Y:S01]  /*0df0*/  SHF.L.U64.HI R7, R5.reuse, 0x2, R4 ;  /* 0x0000000205077819 */ /* 0x040fe20000010204 */
[C---:B------:R-:W-:Y:S01]  /*0e00*/  IMAD.SHL.U32 R6, R5.reuse, 0x4, RZ ;  /* 0x0000000405067824 */ /* 0x040fe200078e00ff */
[----:B------:R-:W-:Y:S01]  /*0e10*/  LEA.HI R8, R8, 0x1, RZ, 0x18 ;  /* 0x0000000108087811 */ /* 0x000fe200078fc0ff */
[----:B------:R-:W1:Y:S01]  /*0e20*/  LDCU.64 UR8, c[0x0][0x380] ;  /* 0x00007000ff0877ac */ /* 0x000e620008000a00 */
[----:B------:R-:W-:Y:S01]  /*0e30*/  IADD3 R13, P1, PT, R5, R2, RZ ;  /* 0x00000002050d7210 */ /* 0x000fe20007f3e0ff */
[----:B------:R-:W-:Y:S01]  /*0e40*/  IMAD.WIDE.U32 R6, R2, 0x4, R6 ;  /* 0x0000000402067825 */ /* 0x000fe200078e0006 */
[C---:B------:R-:W-:Y:S02]  /*0e50*/  SHF.L.U32 R9, R8.reuse, 0x8, RZ ;  /* 0x0000000808097819 */ /* 0x040fe400000006ff */
[----:B------:R-:W-:Y:S01]  /*0e60*/  LOP3.LUT R8, R8, 0x3, RZ, 0xc0, !PT ;  /* 0x0000000308087812 */ /* 0x000fe200078ec0ff */
[----:B------:R-:W-:Y:S01]  /*0e70*/  IMAD.X R14, RZ, RZ, R4, P1 ;  /* 0x000000ffff0e7224 */ /* 0x000fe200008e0604 */
[----:B------:R-:W-:-:S03]  /*0e80*/  LOP3.LUT R9, R9, 0x300, RZ, 0xc0, !PT ;  /* 0x0000030009097812 */ /* 0x000fc600078ec0ff */
[----:B------:R-:W-:Y:S01]  /*0e90*/  IMAD.MOV R8, RZ, RZ, -R8 ;  /* 0x000000ffff087224 */ /* 0x000fe200078e0a08 */
[----:B------:R-:W-:Y:S02]  /*0ea0*/  IADD3 R2, PT, PT, R2, R9, RZ ;  /* 0x0000000902027210 */ /* 0x000fe40007ffe0ff */
[C---:B0-----:R-:W-:Y:S02]  /*0eb0*/  LEA R12, P1, R13.reuse, UR4, 0x2 ;  /* 0x000000040d0c7c11 */ /* 0x041fe4000f8210ff */
[----:B-1----:R-:W-:Y:S02]  /*0ec0*/  IADD3 R10, P2, PT, R6, UR8, RZ ;  /* 0x00000008060a7c10 */ /* 0x002fe4000ff5e0ff */
[----:B------:R-:W-:Y:S02]  /*0ed0*/  LEA.HI.X R13, R13, UR5, R14, 0x2, P1 ;  /* 0x000000050d0d7c11 */ /* 0x000fe400088f140e */
[----:B------:R-:W-:-:S09]  /*0ee0*/  IADD3.X R11, PT, PT, R7, UR9, RZ, P2, !PT ;  /* 0x00000009070b7c10 */ /* 0x000fd200097fe4ff */
.L_x_102:
[----:B0-----:R-:W-:Y:S01]  /*0ef0*/  IMAD.MOV.U32 R7, RZ, RZ, R11 ;  /* 0x000000ffff077224 */ /* 0x001fe200078e000b */
[----:B------:R-:W-:-:S05]  /*0f00*/  MOV R6, R10 ;  /* 0x0000000a00067202 */ /* 0x000fca0000000f00 */
[----:B------:R0:W2:Y:S01]  /*0f10*/  LDG.E.CONSTANT R7, desc[UR6][R6.64] ;  /* 0x0000000606077981 */ /* 0x0000a2000c1e9900 */
[----:B------:R-:W-:Y:S02]  /*0f20*/  IADD3 R8, PT, PT, R8, 0x1, RZ ;  /* 0x0000000108087810 */ /* 0x000fe40007ffe0ff */
[----:B------:R-:W-:Y:S02]  /*0f30*/  IADD3 R10, P3, PT, R10, 0x400, RZ ;  /* 0x000004000a0a7810 */ /* 0x000fe40007f7e0ff */
[----:B------:R-:W-:Y:S02]  /*0f40*/  ISETP.NE.AND P1, PT, R8, RZ, PT ;  /* 0x000000ff0800720c */ /* 0x000fe40003f25270 */
[----:B------:R-:W-:Y:S02]  /*0f50*/  IADD3.X R11, PT, PT, RZ, R11, RZ, P3, !PT ;  /* 0x0000000bff0b7210 */ /* 0x000fe40001ffe4ff */
[----:B0-----:R-:W-:Y:S02]  /*0f60*/  MOV R6, R12 ;  /* 0x0000000c00067202 */ /* 0x001fe40000000f00 */
[----:B------:R-:W-:Y:S01]  /*0f70*/  IADD3 R12, P2, PT, R12, 0x400, RZ ;  /* 0x000004000c0c7810 */ /* 0x000fe20007f5e0ff */
[----:B--2---:R-:W-:Y:S01]  /*0f80*/  FMUL R9, R7, R0 ;  /* 0x0000000007097220 */ /* 0x004fe20000400000 */
[----:B------:R-:W-:-:S03]  /*0f90*/  IMAD.MOV.U32 R7, RZ, RZ, R13 ;  /* 0x000000ffff077224 */ /* 0x000fc600078e000d */
[----:B------:R-:W-:Y:S02]  /*0fa0*/  IMAD.X R13, RZ, RZ, R13, P2 ;  /* 0x000000ffff0d7224 */ /* 0x000fe400010e060d */
[----:B------:R0:W-:Y:S01]  /*0fb0*/  STG.E desc[UR6][R6.64], R9 ;  /* 0x0000000906007986 */ /* 0x0001e2000c101906 */
[----:B------:R-:W-:Y:S05]  /*0fc0*/  @P1 BRA `(.L_x_102) ;  /* 0xfffffffc00c81947 */ /* 0x000fea000383ffff */
.L_x_101:
[----:B------:R-:W-:Y:S05]  /*0fd0*/  BSYNC.RECONVERGENT B0 ;  /* 0x0000000000007941 */ /* 0x000fea0003800200 */
.L_x_100:
[----:B------:R-:W-:Y:S05]  /*0fe0*/  @!P0 EXIT ;  /* 0x000000000000894d */ /* 0x000fea0003800000 */
[----:B------:R-:W1:Y:S01]  /*0ff0*/  LDCU.64 UR4, c[0x0][0x380] ;  /* 0x00007000ff0477ac */ /* 0x000e620008000a00 */
[C---:B0-----:R-:W-:Y:S01]  /*1000*/  SHF.L.U64.HI R7, R5.reuse, 0x2, R4 ;  /* 0x0000000205077819 */ /* 0x041fe20000010204 */
[C---:B------:R-:W-:Y:S01]  /*1010*/  IMAD.SHL.U32 R6, R5.reuse, 0x4, RZ ;  /* 0x0000000405067824 */ /* 0x040fe200078e00ff */
[----:B------:R-:W-:Y:S01]  /*1020*/  IADD3 R5, P0, PT, R5, R2, RZ ;  /* 0x0000000205057210 */ /* 0x000fe20007f1e0ff */
[----:B------:R-:W0:Y:S01]  /*1030*/  LDCU.64 UR8, c[0x0][0x398] ;  /* 0x00007300ff0877ac */ /* 0x000e220008000a00 */
[----:B------:R-:W-:Y:S01]  /*1040*/  BSSY.RECONVERGENT B0, `(.L_x_103) ;  /* 0x0000049000007945 */ /* 0x000fe20003800200 */
[----:B------:R-:W-:Y:S01]  /*1050*/  IMAD.WIDE.U32 R8, R2, 0x4, R6 ;  /* 0x0000000402087825 */ /* 0x000fe200078e0006 */
[----:B------:R-:W-:Y:S02]  /*1060*/  IADD3.X R6, PT, PT, RZ, R4, RZ, P0, !PT ;  /* 0x00000004ff067210 */ /* 0x000fe400007fe4ff */
[----:B-1----:R-:W-:Y:S01]  /*1070*/  IADD3 R4, P3, PT, R8, UR4, RZ ;  /* 0x0000000408047c10 */ /* 0x002fe2000ff7e0ff */
[----:B------:R-:W-:Y:S01]  /*1080*/  IMAD.IADD R8, R3, 0x1, -R2 ;  /* 0x0000000103087824 */ /* 0x000fe200078e0a02 */
[----:B0-----:R-:W-:-:S04]  /*1090*/  LEA R7, P0, R5, UR8, 0x2 ;  /* 0x0000000805077c11 */ /* 0x001fc8000f8010ff */
[----:B------:R-:W-:Y:S02]  /*10a0*/  ISETP.GT.AND P1, PT, R8, 0xc00, PT ;  /* 0x00000c000800780c */ /* 0x000fe40003f24270 */
[----:B------:R-:W-:Y:S02]  /*10b0*/  LEA.HI.X R5, R5, UR9, R6, 0x2, P0 ;  /* 0x0000000905057c11 */ /* 0x000fe400080f1406 */
[----:B------:R-:W-:Y:S02]  /*10c0*/  IADD3 R6, P2, PT, R7, 0x800, RZ ;  /* 0x0000080007067810 */ /* 0x000fe40007f5e0ff */
[----:B------:R-:W-:Y:S02]  /*10d0*/  IADD3 R4, P0, PT, R4, 0x800, RZ ;  /* 0x0000080004047810 */ /* 0x000fe40007f1e0ff */
[----:B------:R-:W-:Y:S02]  /*10e0*/  IADD3.X R7, PT, PT, RZ, R5, RZ, P2, !PT ;  /* 0x00000005ff077210 */ /* 0x000fe400017fe4ff */
[----:B------:R-:W-:-:S02]  /*10f0*/  IADD3.X R5, PT, PT, RZ, UR5, R9, P0, P3 ;  /* 0x00000005ff057c10 */ /* 0x000fc400087e6409 */
[----:B------:R-:W-:Y:S01]  /*1100*/  PLOP3.LUT P0, PT, PT, PT, PT, 0x80, 0x8 ;  /* 0x000000000008781c */ /* 0x000fe20003f0f070 */
[----:B------:R-:W-:-:S12]  /*1110*/  @!P1 BRA `(.L_x_104) ;  /* 0x0000000000ec9947 */ /* 0x000fd80003800000 */
[----:B------:R-:W-:Y:S01]  /*1120*/  PLOP3.LUT P0, PT, PT, PT, PT, 0x8, 0x80 ;  /* 0x000000000080781c */ /* 0x000fe20003f0e170 */
[----:B------:R-:W-:-:S12]  /*1130*/  VIADD R9, R3, 0xfffff400 ;  /* 0xfffff40003097836 */ /* 0x000fd80000000000 */
.L_x_105:
        /* <DEDUP_REMOVED lines=15> */
[----:B------:R0:W5:Y:S01]  /*1230*/  LDG.E.CONSTANT R13, desc[UR6][R4.64+0x3400] ;  /* 0x00340006040d7981 */ /* 0x000162000c1e9900 */
[----:B------:R-:W-:-:S04]  /*1240*/  IADD3 R2, PT, PT, R2, 0x1000, RZ ;  /* 0x0000100002027810 */ /* 0x000fc80007ffe0ff */
[----:B------:R-:W-:Y:S02]  /*1250*/  ISETP.GE.AND P1, PT, R2, R9, PT ;  /* 0x000000090200720c */ /* 0x000fe40003f26270 */
[----:B0-----:R-:W-:-:S05]  /*1260*/  IADD3 R4, P2, PT, R4, 0x4000, RZ ;  /* 0x0000400004047810 */ /* 0x001fca0007f5e0ff */
[----:B------:R-:W-:Y:S02]  /*1270*/  IMAD.X R5, RZ, RZ, R5, P2 ;  /* 0x000000ffff057224 */ /* 0x000fe400010e0605 */
[-C--:B--2---:R-:W-:Y:S01]  /*1280*/  FMUL R8, R8, R0.reuse ;  /* 0x0000000008087220 */ /* 0x084fe20000400000 */
[----:B---3--:R-:W-:-:S04]  /*1290*/  FMUL R21, R21, R0 ;  /* 0x0000000015157220 */ /* 0x008fc80000400000 */
[----:B------:R0:W-:Y:S01]  /*12a0*/  STG.E desc[UR6][R6.64+-0x800], R8 ;  /* 0xfff8000806007986 */ /* 0x0001e2000c101906 */
[----:B----4-:R-:W-:-:S03]  /*12b0*/  FMUL R10, R10, R0 ;  /* 0x000000000a0a7220 */ /* 0x010fc60000400000 */
[----:B------:R1:W-:Y:S01]  /*12c0*/  STG.E desc[UR6][R6.64+0x1400], R21 ;  /* 0x0014001506007986 */ /* 0x0003e2000c101906 */
[-C--:B-----5:R-:W-:Y:S01]  /*12d0*/  FMUL R12, R12, R0.reuse ;  /* 0x000000000c0c7220 */ /* 0x0a0fe20000400000 */
[----:B0-----:R-:W-:Y:S01]  /*12e0*/  IADD3 R8, P3, PT, R6, 0x4000, RZ ;  /* 0x0000400006087810 */ /* 0x001fe20007f7e0ff */
[-C--:B------:R-:W-:Y:S01]  /*12f0*/  FMUL R14, R14, R0.reuse ;  /* 0x000000000e0e7220 */ /* 0x080fe20000400000 */
[-C--:B------:R-:W-:Y:S02]  /*1300*/  FMUL R16, R16, R0.reuse ;  /* 0x0000000010107220 */ /* 0x080fe40000400000 */
[----:B-1----:R-:W-:Y:S01]  /*1310*/  IADD3.X R21, PT, PT, RZ, R7, RZ, P3, !PT ;  /* 0x00000007ff157210 */ /* 0x002fe20001ffe4ff */
[-C--:B------:R-:W-:Y:S01]  /*1320*/  FMUL R18, R18, R0.reuse ;  /* 0x0000000012127220 */ /* 0x080fe20000400000 */
        /* <DEDUP_REMOVED lines=8> */
[----:B------:R-:W-:Y:S01]  /*13b0*/  FMUL R13, R13, R0 ;  /* 0x000000000d0d7220 */ /* 0x000fe20000400000 */
[----:B------:R-:W-:Y:S04]  /*13c0*/  STG.E desc[UR6][R6.64+-0x400], R10 ;  /* 0xfffc000a06007986 */ /* 0x000fe8000c101906 */
        /* <DEDUP_REMOVED lines=12> */
[----:B------:R0:W-:Y:S02]  /*1490*/  STG.E desc[UR6][R6.64+0x3400], R13 ;  /* 0x0034000d06007986 */ /* 0x0001e4000c101906 */
[----:B0-----:R-:W-:Y:S01]  /*14a0*/  IMAD.MOV.U32 R6, RZ, RZ, R8 ;  /* 0x000000ffff067224 */ /* 0x001fe200078e0008 */
[----:B------:R-:W-:Y:S01]  /*14b0*/  MOV R7, R21 ;  /* 0x0000001500077202 */ /* 0x000fe20000000f00 */
[----:B------:R-:W-:Y:S06]  /*14c0*/  @!P1 BRA `(.L_x_105) ;  /* 0xfffffffc001c9947 */ /* 0x000fec000383ffff */
.L_x_104:
[----:B------:R-:W-:Y:S05]  /*14d0*/  BSYNC.RECONVERGENT B0 ;  /* 0x0000000000007941 */ /* 0x000fea0003800200 */
.L_x_103:
        /* <DEDUP_REMOVED lines=11> */
[----:B------:R0:W5:Y:S01]  /*1590*/  LDG.E.CONSTANT R23, desc[UR6][R4.64+0x1400] ;  /* 0x0014000604177981 */ /* 0x000162000c1e9900 */
[----:B------:R-:W-:-:S02]  /*15a0*/  IADD3 R8, P2, PT, R6, 0x2000, RZ ;  /* 0x0000200006087810 */ /* 0x000fc40007f5e0ff */
[----:B------:R-:W-:Y:S02]  /*15b0*/  PLOP3.LUT P0, PT, PT, PT, PT, 0x8, 0x80 ;  /* 0x000000000080781c */ /* 0x000fe40003f0e170 */
[----:B------:R-:W-:Y:S02]  /*15c0*/  IADD3 R2, PT, PT, R2, 0x800, RZ ;  /* 0x0000080002027810 */ /* 0x000fe40007ffe0ff */
[----:B0-----:R-:W-:-:S04]  /*15d0*/  IADD3 R4, P1, PT, R4, 0x2000, RZ ;  /* 0x0000200004047810 */ /* 0x001fc80007f3e0ff */
[----:B------:R-:W-:Y:S01]  /*15e0*/  IADD3.X R5, PT, PT, RZ, R5, RZ, P1, !PT ;  /* 0x00000005ff057210 */ /* 0x000fe20000ffe4ff */
[-C--:B--2---:R-:W-:Y:S01]  /*15f0*/  FMUL R9, R9, R0.reuse ;  /* 0x0000000009097220 */ /* 0x084fe20000400000 */
[----:B---3--:R-:W-:-:S04]  /*1600*/  FMUL R11, R11, R0 ;  /* 0x000000000b0b7220 */ /* 0x008fc80000400000 */
[----:B------:R0:W-:Y:S01]  /*1610*/  STG.E desc[UR6][R6.64+-0x800], R9 ;  /* 0xfff8000906007986 */ /* 0x0001e2000c101906 */
[----:B----4-:R-:W-:-:S03]  /*1620*/  FMUL R13, R13, R0 ;  /* 0x000000000d0d7220 */ /* 0x010fc60000400000 */
[----:B------:R-:W-:Y:S01]  /*1630*/  STG.E desc[UR6][R6.64+-0x400], R11 ;  /* 0xfffc000b06007986 */ /* 0x000fe2000c101906 */
[----:B-----5:R-:W-:-:S03]  /*1640*/  FMUL R15, R15, R0 ;  /* 0x000000000f0f7220 */ /* 0x020fc60000400000 */
[----:B------:R-:W-:Y:S01]  /*1650*/  STG.E desc[UR6][R6.64], R13 ;  /* 0x0000000d06007986 */ /* 0x000fe2000c101906 */
[-C--:B------:R-:W-:Y:S01]  /*1660*/  FMUL R17, R17, R0.reuse ;  /* 0x0000000011117220 */ /* 0x080fe20000400000 */
[----:B0-----:R-:W-:Y:S02]  /*1670*/  IMAD.X R9, RZ, RZ, R7, P2 ;  /* 0x000000ffff097224 */ /* 0x001fe400010e0607 */
[----:B------:R-:W-:Y:S01]  /*1680*/  STG.E desc[UR6][R6.64+0x400], R15 ;  /* 0x0004000f06007986 */ /* 0x000fe2000c101906 */
[----:B------:R-:W-:-:S03]  /*1690*/  FMUL R19, R19, R0 ;  /* 0x0000000013137220 */ /* 0x000fc60000400000 */
[----:B------:R-:W-:Y:S01]  /*16a0*/  STG.E desc[UR6][R6.64+0x800], R17 ;  /* 0x0008001106007986 */ /* 0x000fe2000c101906 */
[----:B------:R-:W-:-:S03]  /*16b0*/  FMUL R21, R21, R0 ;  /* 0x0000000015157220 */ /* 0x000fc60000400000 */
[----:B------:R-:W-:Y:S01]  /*16c0*/  STG.E desc[UR6][R6.64+0xc00], R19 ;  /* 0x000c001306007986 */ /* 0x000fe2000c101906 */
[----:B------:R-:W-:-:S03]  /*16d0*/  FMUL R23, R23, R0 ;  /* 0x0000000017177220 */ /* 0x000fc60000400000 */
[----:B------:R-:W-:Y:S04]  /*16e0*/  STG.E desc[UR6][R6.64+0x1000], R21 ;  /* 0x0010001506007986 */ /* 0x000fe8000c101906 */
[----:B------:R0:W-:Y:S02]  /*16f0*/  STG.E desc[UR6][R6.64+0x1400], R23 ;  /* 0x0014001706007986 */ /* 0x0001e4000c101906 */
[----:B0-----:R-:W-:Y:S01]  /*1700*/  IMAD.MOV.U32 R6, RZ, RZ, R8 ;  /* 0x000000ffff067224 */ /* 0x001fe200078e0008 */
[----:B------:R-:W-:-:S07]  /*1710*/  MOV R7, R9 ;  /* 0x0000000900077202 */ /* 0x000fce0000000f00 */
.L_x_107:
[----:B------:R-:W-:Y:S05]  /*1720*/  BSYNC.RECONVERGENT B0 ;  /* 0x0000000000007941 */ /* 0x000fea0003800200 */
.L_x_106:
[----:B------:R-:W-:-:S13]  /*1730*/  ISETP.LT.OR P0, PT, R2, R3, P0 ;  /* 0x000000030200720c */ /* 0x000fda0000701670 */
[----:B------:R-:W-:Y:S05]  /*1740*/  @!P0 EXIT ;  /* 0x000000000000894d */ /* 0x000fea0003800000 */
[----:B------:R-:W2:Y:S04]  /*1750*/  LDG.E.CONSTANT R3, desc[UR6][R4.64+-0x800] ;  /* 0xfff8000604037981 */ /* 0x000ea8000c1e9900 */
[----:B------:R-:W3:Y:S04]  /*1760*/  LDG.E.CONSTANT R9, desc[UR6][R4.64+-0x400] ;  /* 0xfffc000604097981 */ /* 0x000ee8000c1e9900 */
[----:B------:R-:W4:Y:S04]  /*1770*/  LDG.E.CONSTANT R11, desc[UR6][R4.64] ;  /* 0x00000006040b7981 */ /* 0x000f28000c1e9900 */
[----:B------:R-:W5:Y:S01]  /*1780*/  LDG.E.CONSTANT R13, desc[UR6][R4.64+0x400] ;  /* 0x00040006040d7981 */ /* 0x000f62000c1e9900 */
[-C--:B--2---:R-:W-:Y:S01]  /*1790*/  FMUL R3, R3, R0.reuse ;  /* 0x0000000003037220 */ /* 0x084fe20000400000 */
[----:B---3--:R-:W-:-:S04]  /*17a0*/  FMUL R9, R9, R0 ;  /* 0x0000000009097220 */ /* 0x008fc80000400000 */
[----:B------:R-:W-:Y:S01]  /*17b0*/  STG.E desc[UR6][R6.64+-0x800], R3 ;  /* 0xfff8000306007986 */ /* 0x000fe2000c101906 */
[----:B----4-:R-:W-:-:S03]  /*17c0*/  FMUL R11, R11, R0 ;  /* 0x000000000b0b7220 */ /* 0x010fc60000400000 */
[----:B------:R-:W-:Y:S01]  /*17d0*/  STG.E desc[UR6][R6.64+-0x400], R9 ;  /* 0xfffc000906007986 */ /* 0x000fe2000c101906 */
[----:B-----5:R-:W-:-:S03]  /*17e0*/  FMUL R13, R13, R0 ;  /* 0x000000000d0d7220 */ /* 0x020fc60000400000 */
[----:B------:R-:W-:Y:S04]  /*17f0*/  STG.E desc[UR6][R6.64], R11 ;  /* 0x0000000b06007986 */ /* 0x000fe8000c101906 */
[----:B------:R-:W-:Y:S01]  /*1800*/  STG.E desc[UR6][R6.64+0x400], R13 ;  /* 0x0004000d06007986 */ /* 0x000fe2000c101906 */
[----:B------:R-:W-:Y:S05]  /*1810*/  EXIT ;  /* 0x000000000000794d */ /* 0x000fea0003800000 */
.L_x_99:
[----:B------:R-:W0:Y:S01]  /*1820*/  LDC R3, c[0x0][0x3a4] ;  /* 0x0000e900ff037b82 */ /* 0x000e220000000800 */
[----:B------:R-:W-:Y:S01]  /*1830*/  LOP3.LUT R6, RZ, R2, RZ, 0x33, !PT ;  /* 0x00000002ff067212 */ /* 0x000fe200078e33ff */
[----:B------:R-:W-:Y:S04]  /*1840*/  BSSY.RECONVERGENT B0, `(.L_x_108) ;  /* 0x000002d000007945 */ /* 0x000fe80003800200 */
[----:B0-----:R-:W-:-:S05]  /*1850*/  IMAD.IADD R11, R6, 0x1, R3 ;  /* 0x00000001060b7824 */ /* 0x001fca00078e0203 */
[C---:B------:R-:W-:Y:S02]  /*1860*/  LOP3.LUT R6, R11.reuse, 0x300, RZ, 0xc0, !PT ;  /* 0x000003000b067812 */ /* 0x040fe400078ec0ff */
[----:B------:R-:W-:Y:S02]  /*1870*/  ISETP.GE.U32.AND P0, PT, R11, 0x300, PT ;  /* 0x000003000b00780c */ /* 0x000fe40003f06070 */
[----:B------:R-:W-:-:S13]  /*1880*/  ISETP.NE.AND P1, PT, R6, 0x300, PT ;  /* 0x000003000600780c */ /* 0x000fda0003f25270 */
[----:B------:R-:W-:Y:S05]  /*1890*/  @!P1 BRA `(.L_x_109) ;  /* 0x00000000009c9947 */ /* 0x000fea0003800000 */
[----:B------:R-:W0:Y:S01]  /*18a0*/  LDC.64 R6, c[0x0][0x390] ;  /* 0x0000e400ff067b82 */ /* 0x000e220000000a00 */
[----:B------:R-:W1:Y:S01]  /*18b0*/  LDCU.64 UR8, c[0x0][0x380] ;  /* 0x00007000ff0877ac */ /* 0x000e620008000a00 */
[C---:B------:R-:W-:Y:S02]  /*18c0*/  SHF.L.U64.HI R9, R5.reuse, 0x2, R4 ;  /* 0x0000000205097819 */ /* 0x040fe40000010204 */
[----:B------:R-:W-:Y:S01]  /*18d0*/  SHF.L.U32 R8, R5, 0x2, RZ ;  /* 0x0000000205087819 */ /* 0x000fe200000006ff */
[----:B------:R-:W2:Y:S01]  /*18e0*/  LDCU.64 UR4, c[0x0][0x398] ;  /* 0x00007300ff0477ac */ /* 0x000ea20008000a00 */
[----:B------:R-:W-:Y:S02]  /*18f0*/  LEA.HI R11, R11, 0x1, RZ, 0x18 ;  /* 0x000000010b0b7811 */ /* 0x000fe400078fc0ff */
[----:B------:R-:W-:Y:S01]  /*1900*/  IADD3 R19, P1, PT, R5, R2, RZ ;  /* 0x0000000205137210 */ /* 0x000fe20007f3e0ff */
[----:B------:R-:W-:Y:S01]  /*1910*/  IMAD.WIDE.U32 R8, R2, 0x4, R8 ;  /* 0x0000000402087825 */ /* 0x000fe200078e0008 */
[----:B------:R-:W-:-:S02]  /*1920*/  SHF.L.U32 R12, R11, 0x8, RZ ;  /* 0x000000080b0c7819 */ /* 0x000fc400000006ff */
[----:B------:R-:W-:Y:S01]  /*1930*/  LOP3.LUT R11, R11, 0x3, RZ, 0xc0, !PT ;  /* 0x000000030b0b7812 */ /* 0x000fe200078ec0ff */
[----:B------:R-:W-:-:S03]  /*1940*/  IMAD.X R14, RZ, RZ, R4, P1 ;  /* 0x000000ffff0e7224 */ /* 0x000fc600008e0604 */
[----:B------:R-:W-:Y:S02]  /*1950*/  IADD3 R11, PT, PT, -R11, RZ, RZ ;  /* 0x000000ff0b0b7210 */ /* 0x000fe40007ffe1ff */
[----:B-1----:R-:W-:-:S04]  /*1960*/  IADD3 R8, P2, PT, R8, UR8, RZ ;  /* 0x0000000808087c10 */ /* 0x002fc8000ff5e0ff */
[----:B------:R-:W-:Y:S01]  /*1970*/  IADD3.X R15, PT, PT, R9, UR9, RZ, P2, !PT ;  /* 0x00000009090f7c10 */ /* 0x000fe200097fe4ff */
[----:B0-----:R-:W-:Y:S01]  /*1980*/  IMAD.WIDE.U32 R6, R2, 0x4, R6 ;  /* 0x0000000402067825 */ /* 0x001fe200078e0006 */
[----:B------:R-:W-:Y:S02]  /*1990*/  LOP3.LUT R9, R12, 0x300, RZ, 0xc0, !PT ;  /* 0x000003000c097812 */ /* 0x000fe400078ec0ff */
[C---:B--2---:R-:W-:Y:S01]  /*19a0*/  LEA R10, P1, R19.reuse, UR4, 0x2 ;  /* 0x00000004130a7c11 */ /* 0x044fe2000f8210ff */
[----:B------:R-:W-:Y:S01]  /*19b0*/  IMAD.MOV.U32 R12, RZ, RZ, R6 ;  /* 0x000000ffff0c7224 */ /* 0x000fe200078e0006 */
[----:B------:R-:W-:Y:S01]  /*19c0*/  MOV R17, R7 ;  /* 0x0000000700117202 */ /* 0x000fe20000000f00 */
[----:B------:R-:W-:Y:S01]  /*19d0*/  IMAD.IADD R2, R2, 0x1, R9 ;  /* 0x0000000102027824 */ /* 0x000fe200078e0209 */
[----:B------:R-:W-:-:S09]  /*19e0*/  LEA.HI.X R19, R19, UR5, R14, 0x2, P1 ;  /* 0x0000000513137c11 */ /* 0x000fd200088f140e */
.L_x_110:
[----:B------:R-:W-:Y:S01]  /*19f0*/  IMAD.MOV.U32 R9, RZ, RZ, R15 ;  /* 0x000000ffff097224 */ /* 0x000fe200078e000f */
[----:B0-----:R-:W-:Y:S01]  /*1a00*/  MOV R6, R12 ;  /* 0x0000000c00067202 */ /* 0x001fe20000000f00 */
[----:B------:R-:W-:-:S04]  /*1a10*/  IMAD.MOV.U32 R7, RZ, RZ, R17 ;  /* 0x000000ffff077224 */ /* 0x000fc800078e0011 */
[----:B------:R0:W2:Y:S04]  /*1a20*/  LDG.E.CONSTANT R9, desc[UR6][R8.64] ;  /* 0x0000000608097981 */ /* 0x0000a8000c1e9900 */
[----:B------:R1:W2:Y:S01]  /*1a30*/  LDG.E.CONSTANT R6, desc[UR6][R6.64] ;  /* 0x0000000606067981 */ /* 0x0002a2000c1e9900 */
[----:B------:R-:W-:Y:S02]  /*1a40*/  IADD3 R11, PT, PT, R11, 0x1, RZ ;  /* 0x000000010b0b7810 */ /* 0x000fe40007ffe0ff */
[----:B------:R-:W-:Y:S02]  /*1a50*/  IADD3 R12, P3, PT, R12, 0x400, RZ ;  /* 0x000004000c0c7810 */ /* 0x000fe40007f7e0ff */
[----:B------:R-:W-:Y:S02]  /*1a60*/  ISETP.NE.AND P1, PT, R11, RZ, PT ;  /* 0x000000ff0b00720c */ /* 0x000fe40003f25270 */
[----:B0-----:R-:W-:-:S02]  /*1a70*/  IADD3 R8, P4, PT, R8, 0x400, RZ ;  /* 0x0000040008087810 */ /* 0x001fc40007f9e0ff */
[----:B------:R-:W-:Y:S01]  /*1a80*/  IADD3.X R17, PT, PT, RZ, R17, RZ, P3, !PT ;  /* 0x00000011ff117210 */ /* 0x000fe20001ffe4ff */
[----:B-1----:R-:W-:Y:S02]  /*1a90*/  IMAD.MOV.U32 R7, RZ, RZ, R19 ;  /* 0x000000ffff077224 */ /* 0x002fe400078e0013 */
[----:B------:R-:W-:Y:S02]  /*1aa0*/  IMAD.X R15, RZ, RZ, R15, P4 ;  /* 0x000000ffff0f7224 */ /* 0x000fe400020e060f */
[----:B--2---:R-:W-:Y:S01]  /*1ab0*/  FFMA R13, R9, R0, R6 ;  /* 0x00000000090d7223 */ /* 0x004fe20000000006 */
[----:B------:R-:W-:Y:S02]  /*1ac0*/  MOV R6, R10 ;  /* 0x0000000a00067202 */ /* 0x000fe40000000f00 */
[----:B------:R-:W-:-:S03]  /*1ad0*/  IADD3 R10, P2, PT, R10, 0x400, RZ ;  /* 0x000004000a0a7810 */ /* 0x000fc60007f5e0ff */
[----:B------:R0:W-:Y:S02]  /*1ae0*/  STG.E desc[UR6][R6.64], R13 ;  /* 0x0000000d06007986 */ /* 0x0001e4000c101906 */
[----:B------:R-:W-:Y:S01]  /*1af0*/  IMAD.X R19, RZ, RZ, R19, P2 ;  /* 0x000000ffff137224 */ /* 0x000fe200010e0613 */
[----:B------:R-:W-:Y:S07]  /*1b00*/  @P1 BRA `(.L_x_110) ;  /* 0xfffffffc00b81947 */ /* 0x000fee000383ffff */
.L_x_109:
[----:B------:R-:W-:Y:S05]  /*1b10*/  BSYNC.RECONVERGENT B0 ;  /* 0x0000000000007941 */ /* 0x000fea0003800200 */
.L_x_108:
[----:B------:R-:W-:Y:S05]  /*1b20*/  @!P0 EXIT ;  /* 0x000000000000894d */ /* 0x000fea0003800000 */
[----:B------:R-:W1:Y:S01]  /*1b30*/  LDC.64 R8, c[0x0][0x390] ;  /* 0x0000e400ff087b82 */ /* 0x000e620000000a00 */
[----:B------:R-:W2:Y:S01]  /*1b40*/  LDCU.64 UR4, c[0x0][0x380] ;  /* 0x00007000ff0477ac */ /* 0x000ea20008000a00 */
[C---:B------:R-:W-:Y:S01]  /*1b50*/  IADD3 R10, P0, PT, R5.reuse, R2, RZ ;  /* 0x00000002050a7210 */ /* 0x040fe20007f1e0ff */
[----:B------:R-:W-:Y:S01]  /*1b60*/  BSSY.RECONVERGENT B0, `(.L_x_111) ;  /* 0x0000061000007945 */ /* 0x000fe20003800200 */
[C-C-:B0-----:R-:W-:Y:S01]  /*1b70*/  SHF.L.U64.HI R7, R5.reuse, 0x2, R4.reuse ;  /* 0x0000000205077819 */ /* 0x141fe20000010204 */
[----:B------:R-:W0:Y:S01]  /*1b80*/  LDCU.64 UR8, c[0x0][0x398] ;  /* 0x00007300ff0877ac */ /* 0x000e220008000a00 */
[----:B------:R-:W-:Y:S01]  /*1b90*/  SHF.L.U32 R6, R5, 0x2, RZ ;  /* 0x0000000205067819 */ /* 0x000fe200000006ff */
[----:B------:R-:W-:-:S04]  /*1ba0*/  IMAD.X R11, RZ, RZ, R4, P0 ;  /* 0x000000ffff0b7224 */ /* 0x000fc800000e0604 */
[----:B------:R-:W-:-:S03]  /*1bb0*/  IMAD.WIDE.U32 R4, R2, 0x4, R6 ;  /* 0x0000000402047825 */ /* 0x000fc600078e0006 */
[----:B--2---:R-:W-:Y:S02]  /*1bc0*/  IADD3 R4, P1, PT, R4, UR4, RZ ;  /* 0x0000000404047c10 */ /* 0x004fe4000ff3e0ff */
[----:B0-----:R-:W-:Y:S01]  /*1bd0*/  LEA R12, P0, R10, UR8, 0x2 ;  /* 0x000000080a0c7c11 */ /* 0x001fe2000f8010ff */
[C---:B-1----:R-:W-:Y:S01]  /*1be0*/  IMAD.WIDE.U32 R6, R2.reuse, 0x4, R8 ;  /* 0x0000000402067825 */ /* 0x042fe200078e0008 */
[----:B------:R-:W-:Y:S02]  /*1bf0*/  IADD3 R9, PT, PT, -R2, R3, RZ ;  /* 0x0000000302097210 */ /* 0x000fe40007ffe1ff */
[----:B------:R-:W-:Y:S02]  /*1c00*/  IADD3 R4, P2, PT, R4, 0x800, RZ ;  /* 0x0000080004047810 */ /* 0x000fe40007f5e0ff */
[----:B------:R-:W-:Y:S02]  /*1c10*/  ISETP.GT.AND P4, PT, R9, 0xc00, PT ;  /* 0x00000c000900780c */ /* 0x000fe40003f84270 */
[----:B------:R-:W-:-:S02]  /*1c20*/  LEA.HI.X R11, R10, UR9, R11, 0x2, P0 ;  /* 0x000000090a0b7c11 */ /* 0x000fc400080f140b */
[----:B------:R-:W-:Y:S02]  /*1c30*/  IADD3 R8, P3, PT, R12, 0x800, RZ ;  /* 0x000008000c087810 */ /* 0x000fe40007f7e0ff */
[----:B------:R-:W-:Y:S02]  /*1c40*/  IADD3 R6, P0, PT, R6, 0x800, RZ ;  /* 0x0000080006067810 */ /* 0x000fe40007f1e0ff */
[----:B------:R-:W-:Y:S01]  /*1c50*/  IADD3.X R5, PT, PT, RZ, UR5, R5, P2, P1 ;  /* 0x00000005ff057c10 */ /* 0x000fe200097e2405 */
[----:B------:R-:W-:Y:S01]  /*1c60*/  IMAD.X R9, RZ, RZ, R11, P3 ;  /* 0x000000ffff097224 */ /* 0x000fe200018e060b */
[----:B------:R-:W-:Y:S02]  /*1c70*/  IADD3.X R7, PT, PT, RZ, R7, RZ, P0, !PT ;  /* 0x00000007ff077210 */ /* 0x000fe400007fe4ff */
[----:B------:R-:W-:Y:S01]  /*1c80*/  PLOP3.LUT P0, PT, PT, PT, PT, 0x80, 0x8 ;  /* 0x000000000008781c */ /* 0x000fe20003f0f070 */
[----:B------:R-:W-:-:S12]  /*1c90*/  @!P4 BRA `(.L_x_112) ;  /* 0x000000040034c947 */ /* 0x000fd80003800000 */
[----:B------:R-:W-:Y:S01]  /*1ca0*/  PLOP3.LUT P0, PT, PT, PT, PT, 0x8, 0x80 ;  /* 0x000000000080781c */ /* 0x000fe20003f0e170 */
[----:B------:R-:W-:-:S12]  /*1cb0*/  VIADD R11, R3, 0xfffff400 ;  /* 0xfffff400030b7836 */ /* 0x000fd80000000000 */
.L_x_113:
[----:B------:R-:W2:Y:S04]  /*1cc0*/  LDG.E.CONSTANT R13, desc[UR6][R4.64+-0x800] ;  /* 0xfff80006040d7981 */ /* 0x000ea8000c1e9900 */
[----:B------:R-:W2:Y:S04]  /*1cd0*/  LDG.E.CONSTANT R10, desc[UR6][R6.64+-0x800] ;  /* 0xfff80006060a7981 */ /* 0x000ea8000c1e9900 */
[----:B------:R-:W3:Y:S04]  /*1ce0*/  LDG.E.CONSTANT R17, desc[UR6][R4.64+-0x400] ;  /* 0xfffc000604117981 */ /* 0x000ee8000c1e9900 */
[----:B------:R-:W3:Y:S04]  /*1cf0*/  LDG.E.CONSTANT R12, desc[UR6][R6.64+-0x400] ;  /* 0xfffc0006060c7981 */ /* 0x000ee8000c1e9900 */
[----:B------:R-:W4:Y:S04]  /*1d00*/  LDG.E.CONSTANT R21, desc[UR6][R4.64] ;  /* 0x0000000604157981 */ /* 0x000f28000c1e9900 */
        /* <DEDUP_REMOVED lines=11> */
[----:B------:R-:W2:Y:S04]  /*1dc0*/  LDG.E.CONSTANT R10, desc[UR6][R6.64+0x1800] ;  /* 0x00180006060a7981 */ /* 0x000ea8000c1e9900 */
[----:B------:R0:W-:Y:S01]  /*1dd0*/  STG.E desc[UR6][R8.64+-0x800], R15 ;  /* 0xfff8000f08007986 */ /* 0x0001e2000c101906 */
[----:B---3--:R-:W-:-:S03]  /*1de0*/  FFMA R13, R17, R0, R12 ;  /* 0x00000000110d7223 */ /* 0x008fc6000000000c */
[----:B------:R-:W3:Y:S04]  /*1df0*/  LDG.E.CONSTANT R17, desc[UR6][R4.64+0x1c00] ;  /* 0x001c000604117981 */ /* 0x000ee8000c1e9900 */
[----:B------:R-:W3:Y:S04]  /*1e00*/  LDG.E.CONSTANT R12, desc[UR6][R6.64+0x1c00] ;  /* 0x001c0006060c7981 */ /* 0x000ee8000c1e9900 */
[----:B0-----:R-:W2:Y:S01]  /*1e10*/  LDG.E.CONSTANT R15, desc[UR6][R4.64+0x1800] ;  /* 0x00180006040f7981 */ /* 0x001ea2000c1e9900 */
[----:B----4-:R-:W-:-:S03]  /*1e20*/  FFMA R23, R21, R0, R16 ;  /* 0x0000000015177223 */ /* 0x010fc60000000010 */
[----:B------:R-:W4:Y:S04]  /*1e30*/  LDG.E.CONSTANT R21, desc[UR6][R4.64+0x1400] ;  /* 0x0014000604157981 */ /* 0x000f28000c1e9900 */
[----:B------:R-:W4:Y:S01]  /*1e40*/  LDG.E.CONSTANT R16, desc[UR6][R6.64+0x1400] ;  /* 0x0014000606107981 */ /* 0x000f22000c1e9900 */
[----:B-----5:R-:W-:-:S03]  /*1e50*/  FFMA R27, R27, R0, R20 ;  /* 0x000000001b1b7223 */ /* 0x020fc60000000014 */
[----:B------:R0:W-:Y:S01]  /*1e60*/  STG.E desc[UR6][R8.64+-0x400], R13 ;  /* 0xfffc000d08007986 */ /* 0x0001e2000c101906 */
[----:B------:R-:W-:-:S03]  /*1e70*/  FFMA R29, R19, R0, R14 ;  /* 0x00000000131d7223 */ /* 0x000fc6000000000e */
[----:B------:R1:W-:Y:S04]  /*1e80*/  STG.E desc[UR6][R8.64+0x800], R27 ;  /* 0x0008001b08007986 */ /* 0x0003e8000c101906 */
[----:B------:R5:W-:Y:S04]  /*1e90*/  STG.E desc[UR6][R8.64+0xc00], R29 ;  /* 0x000c001d08007986 */ /* 0x000be8000c101906 */
[----:B0-----:R-:W4:Y:S01]  /*1ea0*/  LDG.E.CONSTANT R13, desc[UR6][R6.64+0x3400] ;  /* 0x00340006060d7981 */ /* 0x001f22000c1e9900 */
[----:B------:R-:W-:-:S03]  /*1eb0*/  FFMA R25, R25, R0, R18 ;  /* 0x0000000019197223 */ /* 0x000fc60000000012 */
[----:B------:R-:W4:Y:S01]  /*1ec0*/  LDG.E.CONSTANT R18, desc[UR6][R6.64+0x2000] ;  /* 0x0020000606127981 */ /* 0x000f22000c1e9900 */
[----:B------:R-:W-:-:S03]  /*1ed0*/  FFMA R19, R22, R0, R24 ;  /* 0x0000000016137223 */ /* 0x000fc60000000018 */
[----:B------:R-:W4:Y:S04]  /*1ee0*/  LDG.E.CONSTANT R20, desc[UR6][R4.64+0x2400] ;  /* 0x0024000604147981 */ /* 0x000f28000c1e9900 */
[----:B------:R-:W4:Y:S04]  /*1ef0*/  LDG.E.CONSTANT R22, desc[UR6][R6.64+0x2400] ;  /* 0x0024000606167981 */ /* 0x000f28000c1e9900 */
[----:B------:R-:W4:Y:S04]  /*1f00*/  LDG.E.CONSTANT R24, desc[UR6][R4.64+0x2800] ;  /* 0x0028000604187981 */ /* 0x000f28000c1e9900 */
[----:B-1----:R-:W4:Y:S04]  /*1f10*/  LDG.E.CONSTANT R27, desc[UR6][R6.64+0x2800] ;  /* 0x00280006061b7981 */ /* 0x002f28000c1e9900 */
[----:B-----5:R-:W5:Y:S01]  /*1f20*/  LDG.E.CONSTANT R29, desc[UR6][R4.64+0x2c00] ;  /* 0x002c0006041d7981 */ /* 0x020f62000c1e9900 */
[----:B---3--:R-:W-:-:S03]  /*1f30*/  FFMA R17, R17, R0, R12 ;  /* 0x0000000011117223 */ /* 0x008fc6000000000c */
[----:B------:R0:W3:Y:S01]  /*1f40*/  LDG.E.CONSTANT R12, desc[UR6][R6.64+0x3000] ;  /* 0x00300006060c7981 */ /* 0x0000e2000c1e9900 */
[----:B--2---:R-:W-:-:S03]  /*1f50*/  FFMA R14, R15, R0, R10 ;  /* 0x000000000f0e7223 */ /* 0x004fc6000000000a */
[----:B------:R-:W2:Y:S04]  /*1f60*/  LDG.E.CONSTANT R10, desc[UR6][R4.64+0x3400] ;  /* 0x00340006040a7981 */ /* 0x000ea8000c1e9900 */
[----:B------:R-:W3:Y:S01]  /*1f70*/  LDG.E.CONSTANT R15, desc[UR6][R4.64+0x3000] ;  /* 0x00300006040f7981 */ /* 0x000ee2000c1e9900 */
[----:B----4-:R-:W-:-:S03]  /*1f80*/  FFMA R21, R21, R0, R16 ;  /* 0x0000000015157223 */ /* 0x010fc60000000010 */
[----:B------:R1:W4:Y:S01]  /*1f90*/  LDG.E.CONSTANT R16, desc[UR6][R4.64+0x2000] ;  /* 0x0020000604107981 */ /* 0x000322000c1e9900 */
[----:B------:R-:W-:-:S04]  /*1fa0*/  IADD3 R2, PT, PT, R2, 0x1000, RZ ;  /* 0x0000100002027810 */ /* 0x000fc80007ffe0ff */
[----:B------:R-:W-:Y:S01]  /*1fb0*/  ISETP.GE.AND P4, PT, R2, R11, PT ;  /* 0x0000000b0200720c */ /* 0x000fe20003f86270 */
[----:B------:R-:W-:Y:S01]  /*1fc0*/  STG.E desc[UR6][R8.64], R23 ;  /* 0x0000001708007986 */ /* 0x000fe2000c101906 */
[----:B0-----:R-:W-:-:S03]  /*1fd0*/  IADD3 R6, P2, PT, R6, 0x4000, RZ ;  /* 0x0000400006067810 */ /* 0x001fc60007f5e0ff */
[----:B------:R0:W-:Y:S01]  /*1fe0*/  STG.E desc[UR6][R8.64+0x400], R25 ;  /* 0x0004001908007986 */ /* 0x0001e2000c101906 */
[----:B-1----:R-:W-:-:S03]  /*1ff0*/  IADD3 R4, P1, PT, R4, 0x4000, RZ ;  /* 0x0000400004047810 */ /* 0x002fc60007f3e0ff */
[----:B------:R1:W-:Y:S01]  /*2000*/  STG.E desc[UR6][R8.64+0x1c00], R17 ;  /* 0x001c001108007986 */ /* 0x0003e2000c101906 */
[----:B------:R-:W-:Y:S01]  /*2010*/  IADD3.X R7, PT, PT, RZ, R7, RZ, P2, !PT ;  /* 0x00000007ff077210 */ /* 0x000fe200017fe4ff */
[----:B------:R-:W-:Y:S02]  /*2020*/  IMAD.X R5, RZ, RZ, R5, P1 ;  /* 0x000000ffff057224 */ /* 0x000fe400008e0605 */
[----:B------:R-:W-:Y:S01]  /*2030*/  STG.E desc[UR6][R8.64+0x1000], R19 ;  /* 0x0010001308007986 */ /* 0x000fe2000c101906 */
[----:B0-----:R-:W-:-:S03]  /*2040*/  FFMA R25, R20, R0, R22 ;  /* 0x0000000014197223 */ /* 0x001fc60000000016 */
[----:B------:R-:W-:Y:S01]  /*2050*/  STG.E desc[UR6][R8.64+0x1400], R21 ;  /* 0x0014001508007986 */ /* 0x000fe2000c101906 */
[-C--:B------:R-:W-:Y:S01]  /*2060*/  FFMA R27, R24, R0.reuse, R27 ;  /* 0x00000000181b7223 */ /* 0x080fe2000000001b */
[-C--:B-----5:R-:W-:Y:S02]  /*2070*/  FFMA R29, R29, R0.reuse, R26 ;  /* 0x000000001d1d7223 */ /* 0x0a0fe4000000001a */
[----:B------:R-:W-:Y:S04]  /*2080*/  STG.E desc[UR6][R8.64+0x1800], R14 ;  /* 0x0018000e08007986 */ /* 0x000fe8000c101906 */
[----:B------:R-:W-:Y:S04]  /*2090*/  STG.E desc[UR6][R8.64+0x2400], R25 ;  /* 0x0024001908007986 */ /* 0x000fe8000c101906 */
[----:B------:R-:W-:Y:S04]  /*20a0*/  STG.E desc[UR6][R8.64+0x2800], R27 ;  /* 0x0028001b08007986 */ /* 0x000fe8000c101906 */
[----:B------:R-:W-:Y:S01]  /*20b0*/  STG.E desc[UR6][R8.64+0x2c00], R29 ;  /* 0x002c001d08007986 */ /* 0x000fe2000c101906 */
[-C--:B--2---:R-:W-:Y:S01]  /*20c0*/  FFMA R13, R10, R0.reuse, R13 ;  /* 0x000000000a0d7223 */ /* 0x084fe2000000000d */
[----:B------:R-:W-:Y:S01]  /*20d0*/  IADD3 R10, P3, PT, R8, 0x4000, RZ ;  /* 0x00004000080a7810 */ /* 0x000fe20007f7e0ff */
[----:B---3--:R-:W-:-:S04]  /*20e0*/  FFMA R15, R15, R0, R12 ;  /* 0x000000000f0f7223 */ /* 0x008fc8000000000c */
[----:B-1----:R-:W-:Y:S02]  /*20f0*/  IMAD.X R17, RZ, RZ, R9, P3 ;  /* 0x000000ffff117224 */ /* 0x002fe400018e0609 */
[----:B----4-:R-:W-:Y:S01]  /*2100*/  FFMA R23, R16, R0, R18 ;  /* 0x0000000010177223 */ /* 0x010fe20000000012 */
[----:B------:R-:W-:Y:S04]  /*2110*/  STG.E desc[UR6][R8.64+0x3000], R15 ;  /* 0x0030000f08007986 */ /* 0x000fe8000c101906 */
[----:B------:R-:W-:Y:S04]  /*2120*/  STG.E desc[UR6][R8.64+0x2000], R23 ;  /* 0x0020001708007986 */ /* 0x000fe8000c101906 */
[----:B------:R0:W-:Y:S02]  /*2130*/  STG.E desc[UR6][R8.64+0x3400], R13 ;  /* 0x0034000d08007986 */ /* 0x0001e4000c101906 */
[----:B0-----:R-:W-:Y:S01]  /*2140*/  MOV R8, R10 ;  /* 0x0000000a00087202 */ /* 0x001fe20000000f00 */
[----:B------:R-:W-:Y:S01]  /*2150*/  IMAD.MOV.U32 R9, RZ, RZ, R17 ;  /* 0x000000ffff097224 */ /* 0x000fe200078e0011 */
[----:B------:R-:W-:Y:S06]  /*2160*/  @!P4 BRA `(.L_x_113) ;  /* 0xfffffff800d4c947 */ /* 0x000fec000383ffff */
.L_x_112:
[----:B------:R-:W-:Y:S05]  /*2170*/  BSYNC.RECONVERGENT B0 ;  /* 0x0000000000007941 */ /* 0x000fea0003800200 */
.L_x_111:
[----:B------:R-:W-:Y:S01]  /*2180*/  IADD3 R10, PT, PT, -R2, R3, RZ ;  /* 0x00000003020a7210 */ /* 0x000fe20007ffe1ff */
[----:B------:R-:W-:Y:S03]  /*2190*/  BSSY.RECONVERGENT B0, `(.L_x_114) ;  /* 0x000002d000007945 */ /* 0x000fe60003800200 */
[----:B------:R-:W-:-:S13]  /*21a0*/  ISETP.GT.AND P1, PT, R10, 0x400, PT ;  /* 0x000004000a00780c */ /* 0x000fda0003f24270 */
[----:B------:R-:W-:Y:S05]  /*21b0*/  @!P1 BRA `(.L_x_115) ;  /* 0x0000000000a89947 */ /* 0x000fea0003800000 */
        /* <DEDUP_REMOVED lines=14> */
[----:B------:R0:W5:Y:S04]  /*22a0*/  LDG.E.CONSTANT R12, desc[UR6][R4.64+0x1000] ;  /* 0x00100006040c7981 */ /* 0x000168000c1e9900 */
[----:B------:R1:W5:Y:S01]  /*22b0*/  LDG.E.CONSTANT R13, desc[UR6][R6.64+0x1000] ;  /* 0x00100006060d7981 */ /* 0x000362000c1e9900 */
[----:B------:R-:W-:-:S02]  /*22c0*/  PLOP3.LUT P0, PT, PT, PT, PT, 0x8, 0x80 ;  /* 0x000000000080781c */ /* 0x000fc40003f0e170 */
[----:B0-----:R-:W-:Y:S02]  /*22d0*/  IADD3 R4, P1, PT, R4, 0x2000, RZ ;  /* 0x0000200004047810 */ /* 0x001fe40007f3e0ff */
[----:B-1----:R-:W-:-:S03]  /*22e0*/  IADD3 R6, P2, PT, R6, 0x2000, RZ ;  /* 0x0000200006067810 */ /* 0x002fc60007f5e0ff */
[----:B------:R-:W-:Y:S01]  /*22f0*/  IMAD.X R5, RZ, RZ, R5, P1 ;  /* 0x000000ffff057224 */ /* 0x000fe200008e0605 */
[----:B------:R-:W-:Y:S02]  /*2300*/  IADD3 R2, PT, PT, R2, 0x800, RZ ;  /* 0x0000080002027810 */ /* 0x000fe40007ffe0ff */
[----:B------:R-:W-:Y:S01]  /*2310*/  IADD3.X R7, PT, PT, RZ, R7, RZ, P2, !PT ;  /* 0x00000007ff077210 */ /* 0x000fe200017fe4ff */
[-C--:B--2---:R-:W-:Y:S01]  /*2320*/  FFMA R17, R17, R0.reuse, R16 ;  /* 0x0000000011117223 */ /* 0x084fe20000000010 */
[----:B---3--:R-:W-:Y:S01]  /*2330*/  FFMA R11, R10, R0, R11 ;  /* 0x000000000a0b7223 */ /* 0x008fe2000000000b */
[----:B------:R-:W-:-:S03]  /*2340*/  IADD3 R10, P3, PT, R8, 0x2000, RZ ;  /* 0x00002000080a7810 */ /* 0x000fc60007f7e0ff */
[----:B------:R0:W-:Y:S01]  /*2350*/  STG.E desc[UR6][R8.64+-0x800], R17 ;  /* 0xfff8001108007986 */ /* 0x0001e2000c101906 */
[----:B----4-:R-:W-:-:S03]  /*2360*/  FFMA R19, R19, R0, R18 ;  /* 0x0000000013137223 */ /* 0x010fc60000000012 */
[----:B------:R-:W-:Y:S01]  /*2370*/  STG.E desc[UR6][R8.64+0x1400], R11 ;  /* 0x0014000b08007986 */ /* 0x000fe2000c101906 */
[----:B0-----:R-:W-:Y:S02]  /*2380*/  IMAD.X R17, RZ, RZ, R9, P3 ;  /* 0x000000ffff117224 */ /* 0x001fe400018e0609 */
[-C--:B-----5:R-:W-:Y:S01]  /*2390*/  FFMA R21, R21, R0.reuse, R20 ;  /* 0x0000000015157223 */ /* 0x0a0fe20000000014 */
[----:B------:R-:W-:Y:S01]  /*23a0*/  STG.E desc[UR6][R8.64+-0x400], R19 ;  /* 0xfffc001308007986 */ /* 0x000fe2000c101906 */
[----:B------:R-:W-:-:S03]  /*23b0*/  FFMA R23, R23, R0, R22 ;  /* 0x0000000017177223 */ /* 0x000fc60000000016 */
[----:B------:R-:W-:Y:S01]  /*23c0*/  STG.E desc[UR6][R8.64], R21 ;  /* 0x0000001508007986 */ /* 0x000fe2000c101906 */
[----:B------:R-:W-:-:S03]  /*23d0*/  FFMA R25, R25, R0, R24 ;  /* 0x0000000019197223 */ /* 0x000fc60000000018 */
[----:B------:R-:W-:Y:S01]  /*23e0*/  STG.E desc[UR6][R8.64+0x400], R23 ;  /* 0x0004001708007986 */ /* 0x000fe2000c101906 */
[----:B------:R-:W-:-:S03]  /*23f0*/  FFMA R15, R15, R0, R14 ;  /* 0x000000000f0f7223 */ /* 0x000fc6000000000e */
[----:B------:R-:W-:Y:S01]  /*2400*/  STG.E desc[UR6][R8.64+0x800], R25 ;  /* 0x0008001908007986 */ /* 0x000fe2000c101906 */
[----:B------:R-:W-:-:S03]  /*2410*/  FFMA R13, R12, R0, R13 ;  /* 0x000000000c0d7223 */ /* 0x000fc6000000000d */
[----:B------:R-:W-:Y:S04]  /*2420*/  STG.E desc[UR6][R8.64+0xc00], R15 ;  /* 0x000c000f08007986 */ /* 0x000fe8000c101906 */
[----:B------:R0:W-:Y:S02]  /*2430*/  STG.E desc[UR6][R8.64+0x1000], R13 ;  /* 0x0010000d08007986 */ /* 0x0001e4000c101906 */
[----:B0-----:R-:W-:Y:S01]  /*2440*/  IMAD.MOV.U32 R8, RZ, RZ, R10 ;  /* 0x000000ffff087224 */ /* 0x001fe200078e000a */
[----:B------:R-:W-:-:S07]  /*2450*/  MOV R9, R17 ;  /* 0x0000001100097202 */ /* 0x000fce0000000f00 */
.L_x_115:
[----:B------:R-:W-:Y:S05]  /*2460*/  BSYNC.RECONVERGENT B0 ;  /* 0x0000000000007941 */ /* 0x000fea0003800200 */
.L_x_114:
[----:B------:R-:W-:-:S13]  /*2470*/  ISETP.LT.OR P0, PT, R2, R3, P0 ;  /* 0x000000030200720c */ /* 0x000fda0000701670 */
[----:B------:R-:W-:Y:S05]  /*2480*/  @!P0 EXIT ;  /* 0x000000000000894d */ /* 0x000fea0003800000 */
[----:B------:R-:W2:Y:S04]  /*2490*/  LDG.E.CONSTANT R3, desc[UR6][R4.64+-0x800] ;  /* 0xfff8000604037981 */ /* 0x000ea8000c1e9900 */
[----:B------:R-:W3:Y:S04]  /*24a0*/  LDG.E.CONSTANT R11, desc[UR6][R4.64+-0x400] ;  /* 0xfffc0006040b7981 */ /* 0x000ee8000c1e9900 */
[----:B------:R-:W4:Y:S04]  /*24b0*/  LDG.E.CONSTANT R13, desc[UR6][R4.64] ;  /* 0x00000006040d7981 */ /* 0x000f28000c1e9900 */
[----:B------:R-:W5:Y:S04]  /*24c0*/  LDG.E.CONSTANT R15, desc[UR6][R4.64+0x400] ;  /* 0x00040006040f7981 */ /* 0x000f68000c1e9900 */
[----:B------:R-:W2:Y:S04]  /*24d0*/  LDG.E.CONSTANT R2, desc[UR6][R6.64+-0x800] ;  /* 0xfff8000606027981 */ /* 0x000ea8000c1e9900 */
[----:B------:R-:W3:Y:S04]  /*24e0*/  LDG.E.CONSTANT R10, desc[UR6][R6.64+-0x400] ;  /* 0xfffc0006060a7981 */ /* 0x000ee8000c1e9900 */
[----:B------:R-:W4:Y:S04]  /*24f0*/  LDG.E.CONSTANT R12, desc[UR6][R6.64] ;  /* 0x00000006060c7981 */ /* 0x000f28000c1e9900 */
[----:B------:R-:W5:Y:S01]  /*2500*/  LDG.E.CONSTANT R14, desc[UR6][R6.64+0x400] ;  /* 0x00040006060e7981 */ /* 0x000f62000c1e9900 */
[-C--:B--2---:R-:W-:Y:S01]  /*2510*/  FFMA R3, R3, R0.reuse, R2 ;  /* 0x0000000003037223 */ /* 0x084fe20000000002 */
[----:B---3--:R-:W-:-:S04]  /*2520*/  FFMA R11, R11, R0, R10 ;  /* 0x000000000b0b7223 */ /* 0x008fc8000000000a */
[----:B------:R-:W-:Y:S01]  /*2530*/  STG.E desc[UR6][R8.64+-0x800], R3 ;  /* 0xfff8000308007986 */ /* 0x000fe2000c101906 */
[----:B----4-:R-:W-:-:S03]  /*2540*/  FFMA R13, R13, R0, R12 ;  /* 0x000000000d0d7223 */ /* 0x010fc6000000000c */
[----:B------:R-:W-:Y:S01]  /*2550*/  STG.E desc[UR6][R8.64+-0x400], R11 ;  /* 0xfffc000b08007986 */ /* 0x000fe2000c101906 */
[----:B-----5:R-:W-:-:S03]  /*2560*/  FFMA R15, R15, R0, R14 ;  /* 0x000000000f0f7223 */ /* 0x020fc6000000000e */
[----:B------:R-:W-:Y:S04]  /*2570*/  STG.E desc[UR6][R8.64], R13 ;  /* 0x0000000d08007986 */ /* 0x000fe8000c101906 */
[----:B------:R-:W-:Y:S01]  /*2580*/  STG.E desc[UR6][R8.64+0x400], R15 ;  /* 0x0004000f08007986 */ /* 0x000fe2000c101906 */
[----:B------:R-:W-:Y:S05]  /*2590*/  EXIT ;  /* 0x000000000000794d */ /* 0x000fea0003800000 */
.L_x_98:
[----:B------:R-:W0:Y:S02]  /*25a0*/  LDCU.64 UR8, c[0x0][0x390] ;  /* 0x00007200ff0877ac */ /* 0x000e240008000a00 */
[----:B0-----:R-:W-:-:S04]  /*25b0*/  UISETP.NE.U32.AND UP0, UPT, UR8, URZ, UPT ;  /* 0x000000ff0800728c */ /* 0x001fc8000bf05070 */
[----:B------:R-:W-:-:S09]  /*25c0*/  UISETP.NE.AND.EX UP0, UPT, UR9, URZ, UPT, UP0 ;  /* 0x000000ff0900728c */ /* 0x000fd2000bf05300 */
[----:B------:R-:W-:Y:S05]  /*25d0*/  BRA.U UP0, `(.L_x_116) ;  /* 0x0000000d00d47547 */ /* 0x000fea000b800000 */
        /* <DEDUP_REMOVED lines=11> */
[C---:B------:R-:W-:Y:S01]  /*2690*/  SHF.L.U32 R6, R5.reuse, 0x2, RZ ;  /* 0x0000000205067819 */ /* 0x040fe200000006ff */
[----:B------:R-:W2:Y:S01]  /*26a0*/  LDCU.64 UR8, c[0x0][0x380] ;  /* 0x00007000ff0877ac */ /* 0x000ea20008000a00 */
[----:B------:R-:W-:Y:S02]  /*26b0*/  LEA.HI R12, R12, 0x1, RZ, 0x18 ;  /* 0x000000010c0c7811 */ /* 0x000fe400078fc0ff */
[----:B------:R-:W-:Y:S01]  /*26c0*/  IADD3 R9, P1, PT, R5, R2, RZ ;  /* 0x0000000205097210 */ /* 0x000fe20007f3e0ff */
[----:B------:R-:W-:Y:S01]  /*26d0*/  IMAD.WIDE.U32 R6, R2, 0x4, R6 ;  /* 0x0000000402067825 */ /* 0x000fe200078e0006 */
[----:B------:R-:W-:-:S02]  /*26e0*/  SHF.L.U32 R13, R12, 0x8, RZ ;  /* 0x000000080c0d7819 */ /* 0x000fc400000006ff */
[----:B------:R-:W-:Y:S01]  /*26f0*/  LOP3.LUT R12, R12, 0x3, RZ, 0xc0, !PT ;  /* 0x000000030c0c7812 */ /* 0x000fe200078ec0ff */
[----:B------:R-:W-:Y:S01]  /*2700*/  IMAD.X R14, RZ, RZ, R4, P1 ;  /* 0x000000ffff0e7224 */ /* 0x000fe200008e0604 */
[----:B------:R-:W-:Y:S02]  /*2710*/  LOP3.LUT R13, R13, 0x300, RZ, 0xc0, !PT ;  /* 0x000003000d0d7812 */ /* 0x000fe400078ec0ff */
[----:B------:R-:W-:Y:S02]  /*2720*/  IADD3 R12, PT, PT, -R12, RZ, RZ ;  /* 0x000000ff0c0c7210 */ /* 0x000fe40007ffe1ff */
[C---:B-1----:R-:W-:Y:S02]  /*2730*/  LEA R8, P1, R9.reuse, UR4, 0x2 ;  /* 0x0000000409087c11 */ /* 0x042fe4000f8210ff */
[----:B--2---:R-:W-:Y:S01]  /*2740*/  IADD3 R6, P2, PT, R6, UR8, RZ ;  /* 0x0000000806067c10 */ /* 0x004fe2000ff5e0ff */
[----:B0-----:R-:W-:Y:S01]  /*2750*/  IMAD.WIDE.U32 R10, R2, 0x4, R10 ;  /* 0x00000004020a7825 */ /* 0x001fe200078e000a */
[----:B------:R-:W-:-:S02]  /*2760*/  LEA.HI.X R9, R9, UR5, R14, 0x2, P1 ;  /* 0x0000000509097c11 */ /* 0x000fc400088f140e */
[----:B------:R-:W-:Y:S01]  /*2770*/  IADD3.X R15, PT, PT, R7, UR9, RZ, P2, !PT ;  /* 0x00000009070f7c10 */ /* 0x000fe200097fe4ff */
[----:B------:R-:W-:Y:S01]  /*2780*/  IMAD.MOV.U32 R14, RZ, RZ, R10 ;  /* 0x000000ffff0e7224 */ /* 0x000fe200078e000a */
[----:B------:R-:W-:Y:S01]  /*2790*/  MOV R17, R11 ;  /* 0x0000000b00117202 */ /* 0x000fe20000000f00 */
[----:B------:R-:W-:-:S07]  /*27a0*/  IMAD.IADD R2, R2, 0x1, R13 ;  /* 0x0000000102027824 */ /* 0x000fce00078e020d */
.L_x_119:
[----:B------:R-:W-:Y:S01]  /*27b0*/  IMAD.MOV.U32 R7, RZ, RZ, R15 ;  /* 0x000000ffff077224 */ /* 0x000fe200078e000f */
[----:B0-----:R-:W-:Y:S01]  /*27c0*/  MOV R10, R14 ;  /* 0x0000000e000a7202 */ /* 0x001fe20000000f00 */
[----:B------:R-:W-:-:S04]  /*27d0*/  IMAD.MOV.U32 R11, RZ, RZ, R17 ;  /* 0x000000ffff0b7224 */ /* 0x000fc800078e0011 */
[----:B------:R0:W2:Y:S04]  /*27e0*/  LDG.E.CONSTANT R7, desc[UR6][R6.64] ;  /* 0x0000000606077981 */ /* 0x0000a8000c1e9900 */
[----:B------:R1:W3:Y:S01]  /*27f0*/  LDG.E.CONSTANT R10, desc[UR6][R10.64] ;  /* 0x000000060a0a7981 */ /* 0x0002e2000c1e9900 */
[----:B------:R-:W-:Y:S02]  /*2800*/  IADD3 R12, PT, PT, R12, 0x1, RZ ;  /* 0x000000010c0c7810 */ /* 0x000fe40007ffe0ff */
[----:B------:R-:W-:Y:S02]  /*2810*/  IADD3 R14, P3, PT, R14, 0x400, RZ ;  /* 0x000004000e0e7810 */ /* 0x000fe40007f7e0ff */
[----:B------:R-:W-:Y:S02]  /*2820*/  ISETP.NE.AND P1, PT, R12, RZ, PT ;  /* 0x000000ff0c00720c */ /* 0x000fe40003f25270 */
[----:B0-----:R-:W-:-:S02]  /*2830*/  IADD3 R6, P4, PT, R6, 0x400, RZ ;  /* 0x0000040006067810 */ /* 0x001fc40007f9e0ff */
[----:B------:R-:W-:Y:S01]  /*2840*/  IADD3.X R17, PT, PT, RZ, R17, RZ, P3, !PT ;  /* 0x00000011ff117210 */ /* 0x000fe20001ffe4ff */
[----:B-1----:R-:W-:Y:S02]  /*2850*/  IMAD.MOV.U32 R11, RZ, RZ, R9 ;  /* 0x000000ffff0b7224 */ /* 0x002fe400078e0009 */
[----:B------:R-:W-:Y:S02]  /*2860*/  IMAD.X R15, RZ, RZ, R15, P4 ;  /* 0x000000ffff0f7224 */ /* 0x000fe400020e060f */
[----:B--2---:R-:W-:-:S04]  /*2870*/  FMUL R13, R7, R0 ;  /* 0x00000000070d7220 */ /* 0x004fc80000400000 */
[----:B---3--:R-:W-:Y:S01]  /*2880*/  FMUL R13, R13, R10 ;  /* 0x0000000a0d0d7220 */ /* 0x008fe20000400000 */
[----:B------:R-:W-:Y:S02]  /*2890*/  MOV R10, R8 ;  /* 0x00000008000a7202 */ /* 0x000fe40000000f00 */
[----:B------:R-:W-:-:S03]  /*28a0*/  IADD3 R8, P2, PT, R8, 0x400, RZ ;  /* 0x0000040008087810 */ /* 0x000fc60007f5e0ff */
[----:B------:R0:W-:Y:S02]  /*28b0*/  STG.E desc[UR6][R10.64], R13 ;  /* 0x0000000d0a007986 */ /* 0x0001e4000c101906 */
[----:B------:R-:W-:Y:S01]  /*28c0*/  IMAD.X R9, RZ, RZ, R9, P2 ;  /* 0x000000ffff097224 */ /* 0x000fe200010e0609 */
[----:B------:R-:W-:Y:S07]  /*28d0*/  @P1 BRA `(.L_x_119) ;  /* 0xfffffffc00b41947 */ /* 0x000fee000383ffff */
.L_x_118:
[----:B------:R-:W-:Y:S05]  /*28e0*/  BSYNC.RECONVERGENT B0 ;  /* 0x0000000000007941 */ /* 0x000fea0003800200 */
.L_x_117:
[----:B------:R-:W-:Y:S05]  /*28f0*/  @!P0 EXIT ;  /* 0x000000000000894d */ /* 0x000fea0003800000 */
[----:B------:R-:W1:Y:S01]  /*2900*/  LDC.64 R8, c[0x0][0x388] ;  /* 0x0000e200ff087b82 */ /* 0x000e620000000a00 */
[----:B------:R-:W2:Y:S01]  /*2910*/  LDCU.64 UR4, c[0x0][0x380] ;  /* 0x00007000ff0477ac */ /* 0x000ea20008000a00 */
[C---:B0-----:R-:W-:Y:S01]  /*2920*/  IADD3 R10, P0, PT, R5.reuse, R2, RZ ;  /* 0x00000002050a7210 */ /* 0x041fe20007f1e0ff */
[----:B------:R-:W-:Y:S01]  /*2930*/  BSSY.RECONVERGENT B0, `(.L_x_120) ;  /* 0x0000071000007945 */ /* 0x000fe20003800200 */
[C-C-:B------:R-:W-:Y:S01]  /*2940*/  SHF.L.U64.HI R7, R5.reuse, 0x2, R4.reuse ;  /* 0x0000000205077819 */ /* 0x140fe20000010204 */
        /* <DEDUP_REMOVED lines=20> */
.L_x_122:
        /* <DEDUP_REMOVED lines=18> */
[----:B------:R-:W2:Y:S04]  /*2bb0*/  LDG.E.CONSTANT R13, desc[UR6][R4.64+0x1400] ;  /* 0x00140006040d7981 */ /* 0x000ea8000c1e9900 */
[----:B------:R-:W3:Y:S01]  /*2bc0*/  LDG.E.CONSTANT R10, desc[UR6][R6.64+0x1400] ;  /* 0x00140006060a7981 */ /* 0x000ee2000c1e9900 */
[-C--:B----4-:R-:W-:Y:S01]  /*2bd0*/  FMUL R27, R27, R0.reuse ;  /* 0x000000001b1b7220 */ /* 0x090fe20000400000 */
[----:B-----5:R-:W-:-:S03]  /*2be0*/  FMUL R17, R17, R0 ;  /* 0x0000000011117220 */ /* 0x020fc60000400000 */
[----:B------:R-:W-:Y:S01]  /*2bf0*/  FMUL R27, R27, R24 ;  /* 0x000000181b1b7220 */ /* 0x000fe20000400000 */
[-C--:B------:R-:W-:Y:S01]  /*2c00*/  FMUL R19, R19, R0.reuse ;  /* 0x0000000013137220 */ /* 0x080fe20000400000 */
[----:B------:R-:W-:Y:S01]  /*2c10*/  FMUL R24, R21, R0 ;  /* 0x0000000015187220 */ /* 0x000fe20000400000 */
[----:B------:R0:W-:Y:S01]  /*2c20*/  STG.E desc[UR6][R8.64+-0x800], R29 ;  /* 0xfff8001d08007986 */ /* 0x0001e2000c101906 */
[----:B------:R-:W-:Y:S01]  /*2c30*/  FMUL R21, R17, R16 ;  /* 0x0000001011157220 */ /* 0x000fe20000400000 */
[-C--:B------:R-:W-:Y:S01]  /*2c40*/  FMUL R25, R25, R0.reuse ;  /* 0x0000000019197220 */ /* 0x080fe20000400000 */
[----:B------:R-:W-:Y:S01]  /*2c50*/  FMUL R17, R23, R0 ;  /* 0x0000000017117220 */ /* 0x000fe20000400000 */
[----:B------:R-:W-:Y:S01]  /*2c60*/  STG.E desc[UR6][R8.64+-0x400], R27 ;  /* 0xfffc001b08007986 */ /* 0x000fe2000c101906 */
[----:B------:R-:W-:-:S03]  /*2c70*/  FMUL R23, R19, R18 ;  /* 0x0000001213177220 */ /* 0x000fc60000400000 */
[----:B------:R1:W-:Y:S01]  /*2c80*/  STG.E desc[UR6][R8.64], R21 ;  /* 0x0000001508007986 */ /* 0x0003e2000c101906 */
[----:B0-----:R-:W-:-:S03]  /*2c90*/  FMUL R29, R24, R20 ;  /* 0x00000014181d7220 */ /* 0x001fc60000400000 */
[----:B------:R0:W-:Y:S01]  /*2ca0*/  STG.E desc[UR6][R8.64+0x400], R23 ;  /* 0x0004001708007986 */ /* 0x0001e2000c101906 */
[----:B------:R-:W-:-:S03]  /*2cb0*/  FMUL R24, R25, R14 ;  /* 0x0000000e19187220 */ /* 0x000fc60000400000 */
[----:B------:R-:W4:Y:S01]  /*2cc0*/  LDG.E.CONSTANT R16, desc[UR6][R6.64+0x2000] ;  /* 0x0020000606107981 */ /* 0x000f22000c1e9900 */
[----:B------:R-:W-:-:S03]  /*2cd0*/  FMUL R22, R17, R22 ;  /* 0x0000001611167220 */ /* 0x000fc60000400000 */
[----:B------:R-:W5:Y:S01]  /*2ce0*/  LDG.E.CONSTANT R19, desc[UR6][R4.64+0x2000] ;  /* 0x0020000604137981 */ /* 0x000f62000c1e9900 */
[----:B-1----:R-:W-:-:S03]  /*2cf0*/  FMUL R21, R15, R0 ;  /* 0x000000000f157220 */ /* 0x002fc60000400000 */
[----:B0-----:R-:W4:Y:S04]  /*2d00*/  LDG.E.CONSTANT R23, desc[UR6][R4.64+0x3400] ;  /* 0x0034000604177981 */ /* 0x001f28000c1e9900 */
[----:B------:R0:W-:Y:S04]  /*2d10*/  STG.E desc[UR6][R8.64+0x800], R29 ;  /* 0x0008001d08007986 */ /* 0x0001e8000c101906 */
[----:B------:R1:W-:Y:S04]  /*2d20*/  STG.E desc[UR6][R8.64+0xc00], R22 ;  /* 0x000c001608007986 */ /* 0x0003e8000c101906 */
[----:B------:R-:W4:Y:S01]  /*2d30*/  LDG.E.CONSTANT R17, desc[UR6][R4.64+0x1c00] ;  /* 0x001c000604117981 */ /* 0x000f22000c1e9900 */
[----:B0-----:R-:W-:-:S03]  /*2d40*/  FMUL R29, R21, R12 ;  /* 0x0000000c151d7220 */ /* 0x001fc60000400000 */
[----:B------:R-:W4:Y:S04]  /*2d50*/  LDG.E.CONSTANT R27, desc[UR6][R4.64+0x2c00] ;  /* 0x002c0006041b7981 */ /* 0x000f28000c1e9900 */
[----:B-1----:R-:W4:Y:S04]  /*2d60*/  LDG.E.CONSTANT R22, desc[UR6][R6.64+0x2400] ;  /* 0x0024000606167981 */ /* 0x002f28000c1e9900 */
[----:B------:R-:W4:Y:S04]  /*2d70*/  LDG.E.CONSTANT R21, desc[UR6][R4.64+0x2800] ;  /* 0x0028000604157981 */ /* 0x000f28000c1e9900 */
[----:B------:R-:W4:Y:S04]  /*2d80*/  LDG.E.CONSTANT R14, desc[UR6][R6.64+0x1c00] ;  /* 0x001c0006060e7981 */ /* 0x000f28000c1e9900 */
[----:B------:R-:W4:Y:S04]  /*2d90*/  LDG.E.CONSTANT R20, desc[UR6][R6.64+0x2800] ;  /* 0x0028000606147981 */ /* 0x000f28000c1e9900 */
[----:B------:R-:W4:Y:S04]  /*2da0*/  LDG.E.CONSTANT R18, desc[UR6][R6.64+0x2c00] ;  /* 0x002c000606127981 */ /* 0x000f28000c1e9900 */
[----:B------:R-:W4:Y:S01]  /*2db0*/  LDG.E.CONSTANT R12, desc[UR6][R6.64+0x3000] ;  /* 0x00300006060c7981 */ /* 0x000f22000c1e9900 */
[----:B--2---:R-:W-:-:S03]  /*2dc0*/  FMUL R25, R13, R0 ;  /* 0x000000000d197220 */ /* 0x004fc60000400000 */
[----:B------:R-:W2:Y:S01]  /*2dd0*/  LDG.E.CONSTANT R13, desc[UR6][R4.64+0x2400] ;  /* 0x00240006040d7981 */ /* 0x000ea2000c1e9900 */
[----:B---3--:R-:W-:-:S03]  /*2de0*/  FMUL R15, R25, R10 ;  /* 0x0000000a190f7220 */ /* 0x008fc60000400000 */
[----:B------:R0:W3:Y:S04]  /*2df0*/  LDG.E.CONSTANT R25, desc[UR6][R4.64+0x3000] ;  /* 0x0030000604197981 */ /* 0x0000e8000c1e9900 */
[----:B------:R1:W3:Y:S01]  /*2e00*/  LDG.E.CONSTANT R10, desc[UR6][R6.64+0x3400] ;  /* 0x00340006060a7981 */ /* 0x0002e2000c1e9900 */
[----:B------:R-:W-:-:S04]  /*2e10*/  IADD3 R2, PT, PT, R2, 0x1000, RZ ;  /* 0x0000100002027810 */ /* 0x000fc80007ffe0ff */
[----:B------:R-:W-:Y:S02]  /*2e20*/  ISETP.GE.AND P4, PT, R2, R11, PT ;  /* 0x0000000b0200720c */ /* 0x000fe40003f86270 */
[----:B0-----:R-:W-:Y:S02]  /*2e30*/  IADD3 R4, P1, PT, R4, 0x4000, RZ ;  /* 0x0000400004047810 */ /* 0x001fe40007f3e0ff */
[----:B-1----:R-:W-:Y:S01]  /*2e40*/  IADD3 R6, P2, PT, R6, 0x4000, RZ ;  /* 0x0000400006067810 */ /* 0x002fe20007f5e0ff */
[----:B------:R-:W-:Y:S02]  /*2e50*/  STG.E desc[UR6][R8.64+0x1000], R24 ;  /* 0x0010001808007986 */ /* 0x000fe4000c101906 */
[----:B------:R-:W-:Y:S01]  /*2e60*/  IMAD.X R5, RZ, RZ, R5, P1 ;  /* 0x000000ffff057224 */ /* 0x000fe200008e0605 */
[----:B------:R-:W-:Y:S01]  /*2e70*/  IADD3.X R7, PT, PT, RZ, R7, RZ, P2, !PT ;  /* 0x00000007ff077210 */ /* 0x000fe200017fe4ff */
[----:B------:R-:W-:Y:S04]  /*2e80*/  STG.E desc[UR6][R8.64+0x1400], R15 ;  /* 0x0014000f08007986 */ /* 0x000fe8000c101906 */
[----:B------:R-:W-:Y:S01]  /*2e90*/  STG.E desc[UR6][R8.64+0x1800], R29 ;  /* 0x0018001d08007986 */ /* 0x000fe2000c101906 */
[-C--:B-----5:R-:W-:Y:S01]  /*2ea0*/  FMUL R19, R19, R0.reuse ;  /* 0x0000000013137220 */ /* 0x0a0fe20000400000 */
[----:B----4-:R-:W-:-:S03]  /*2eb0*/  FMUL R23, R23, R0 ;  /* 0x0000000017177220 */ /* 0x010fc60000400000 */
[----:B------:R-:W-:Y:S01]  /*2ec0*/  FMUL R19, R19, R16 ;  /* 0x0000001013137220 */ /* 0x000fe20000400000 */
[-C--:B------:R-:W-:Y:S01]  /*2ed0*/  FMUL R17, R17, R0.reuse ;  /* 0x0000000011117220 */ /* 0x080fe20000400000 */
[-C--:B------:R-:W-:Y:S01]  /*2ee0*/  FMUL R27, R27, R0.reuse ;  /* 0x000000001b1b7220 */ /* 0x080fe20000400000 */
[----:B------:R-:W-:Y:S02]  /*2ef0*/  FMUL R21, R21, R0 ;  /* 0x0000000015157220 */ /* 0x000fe40000400000 */
[----:B------:R-:W-:Y:S02]  /*2f00*/  FMUL R17, R17, R14 ;  /* 0x0000000e11117220 */ /* 0x000fe40000400000 */
[----:B------:R-:W-:Y:S01]  /*2f10*/  FMUL R21, R21, R20 ;  /* 0x0000001415157220 */ /* 0x000fe20000400000 */
[----:B------:R-:W-:Y:S02]  /*2f20*/  FMUL R27, R27, R18 ;  /* 0x000000121b1b7220 */ /* 0x000fe40000400000 */
[----:B------:R-:W-:Y:S04]  /*2f30*/  STG.E desc[UR6][R8.64+0x1c00], R17 ;  /* 0x001c001108007986 */ /* 0x000fe8000c101906 */
[----:B------:R-:W-:Y:S04]  /*2f40*/  STG.E desc[UR6][R8.64+0x2000], R19 ;  /* 0x0020001308007986 */ /* 0x000fe8000c101906 */
[----:B------:R-:W-:Y:S04]  /*2f50*/  STG.E desc[UR6][R8.64+0x2800], R21 ;  /* 0x0028001508007986 */ /* 0x000fe8000c101906 */
[----:B------:R-:W-:Y:S01]  /*2f60*/  STG.E desc[UR6][R8.64+0x2c00], R27 ;  /* 0x002c001b08007986 */ /* 0x000fe2000c101906 */
[----:B--2---:R-:W-:-:S04]  /*2f70*/  FMUL R13, R13, R0 ;  /* 0x000000000d0d7220 */ /* 0x004fc80000400000 */
[----:B------:R-:W-:Y:S01]  /*2f80*/  FMUL R13, R13, R22 ;  /* 0x000000160d0d7220 */ /* 0x000fe20000400000 */
[----:B---3--:R-:W-:Y:S01]  /*2f90*/  FMUL R25, R25, R0 ;  /* 0x0000000019197220 */ /* 0x008fe20000400000 */
[----:B------:R-:W-:Y:S01]  /*2fa0*/  FMUL R23, R23, R10 ;  /* 0x0000000a17177220 */ /* 0x000fe20000400000 */
[----:B------:R-:W-:Y:S02]  /*2fb0*/  IADD3 R10, P3, PT, R8, 0x4000, RZ ;  /* 0x00004000080a7810 */ /* 0x000fe40007f7e0ff */
[----:B------:R-:W-:Y:S01]  /*2fc0*/  FMUL R25, R25, R12 ;  /* 0x0000000c19197220 */ /* 0x000fe20000400000 */
[----:B------:R0:W-:Y:S04]  /*2fd0*/  STG.E desc[UR6][R8.64+0x2400], R13 ;  /* 0x0024000d08007986 */ /* 0x0001e8000c101906 */
[----:B------:R-:W-:Y:S04]  /*2fe0*/  STG.E desc[UR6][R8.64+0x3000], R25 ;  /* 0x0030001908007986 */ /* 0x000fe8000c101906 */
[----:B------:R1:W-:Y:S01]  /*2ff0*/  STG.E desc[UR6][R8.64+0x3400], R23 ;  /* 0x0034001708007986 */ /* 0x0003e2000c101906 */
[----:B0-----:R-:W-:Y:S01]  /*3000*/  IMAD.X R13, RZ, RZ, R9, P3 ;  /* 0x000000ffff0d7224 */ /* 0x001fe200018e0609 */
[----:B-1----:R-:W-:-:S03]  /*3010*/  MOV R8, R10 ;  /* 0x0000000a00087202 */ /* 0x002fc60000000f00 */
[----:B------:R-:W-:Y:S01]  /*3020*/  IMAD.MOV.U32 R9, RZ, RZ, R13 ;  /* 0x000000ffff097224 */ /* 0x000fe200078e000d */
[----:B------:R-:W-:Y:S06]  /*3030*/  @!P4 BRA `(.L_x_122) ;  /* 0xfffffff80094c947 */ /* 0x000fec000383ffff */
.L_x_121:
[----:B------:R-:W-:Y:S05]  /*3040*/  BSYNC.RECONVERGENT B0 ;  /* 0x0000000000007941 */ /* 0x000fea0003800200 */
.L_x_120:
[----:B------:R-:W-:Y:S01]  /*3050*/  IADD3 R10, PT, PT, -R2, R3, RZ ;  /* 0x00000003020a7210 */ /* 0x000fe20007ffe1ff */
[----:B------:R-:W-:Y:S03]  /*3060*/  BSSY.RECONVERGENT B0, `(.L_x_123) ;  /* 0x0000035000007945 */ /* 0x000fe60003800200 */
        /* <DEDUP_REMOVED lines=11> */
[----:B------:R0:W5:Y:S04]  /*3120*/  LDG.E.CONSTANT R17, desc[UR6][R4.64+0x1000] ;  /* 0x0010000604117981 */ /* 0x000168000c1e9900 */
[----:B------:R-:W5:Y:S04]  /*3130*/  LDG.E.CONSTANT R20, desc[UR6][R6.64+-0x800] ;  /* 0xfff8000606147981 */ /* 0x000f68000c1e9900 */
[----:B------:R-:W5:Y:S04]  /*3140*/  LDG.E.CONSTANT R22, desc[UR6][R6.64+-0x400] ;  /* 0xfffc000606167981 */ /* 0x000f68000c1e9900 */
[----:B------:R-:W5:Y:S04]  /*3150*/  LDG.E.CONSTANT R18, desc[UR6][R6.64] ;  /* 0x0000000606127981 */ /* 0x000f68000c1e9900 */
[----:B------:R-:W5:Y:S04]  /*3160*/  LDG.E.CONSTANT R14, desc[UR6][R6.64+0x800] ;  /* 0x00080006060e7981 */ /* 0x000f68000c1e9900 */
[----:B------:R-:W5:Y:S04]  /*3170*/  LDG.E.CONSTANT R13, desc[UR6][R6.64+0xc00] ;  /* 0x000c0006060d7981 */ /* 0x000f68000c1e9900 */
[----:B------:R1:W5:Y:S01]  /*3180*/  LDG.E.CONSTANT R12, desc[UR6][R6.64+0x1000] ;  /* 0x00100006060c7981 */ /* 0x000362000c1e9900 */
[----:B0-----:R-:W-:-:S02]  /*3190*/  IADD3 R4, P1, PT, R4, 0x2000, RZ ;  /* 0x0000200004047810 */ /* 0x001fc40007f3e0ff */
[----:B------:R-:W-:Y:S02]  /*31a0*/  PLOP3.LUT P0, PT, PT, PT, PT, 0x8, 0x80 ;  /* 0x000000000080781c */ /* 0x000fe40003f0e170 */
[----:B------:R-:W-:Y:S01]  /*31b0*/  IADD3 R2, PT, PT, R2, 0x800, RZ ;  /* 0x0000080002027810 */ /* 0x000fe20007ffe0ff */
[----:B------:R-:W-:Y:S01]  /*31c0*/  IMAD.X R5, RZ, RZ, R5, P1 ;  /* 0x000000ffff057224 */ /* 0x000fe200008e0605 */
[----:B-1----:R-:W-:-:S04]  /*31d0*/  IADD3 R6, P2, PT, R6, 0x2000, RZ ;  /* 0x0000200006067810 */ /* 0x002fc80007f5e0ff */
[----:B------:R-:W-:Y:S01]  /*31e0*/  IADD3.X R7, PT, PT, RZ, R7, RZ, P2, !PT ;  /* 0x00000007ff077210 */ /* 0x000fe200017fe4ff */
[-C--:B--2---:R-:W-:Y:S01]  /*31f0*/  FMUL R21, R21, R0.reuse ;  /* 0x0000000015157220 */ /* 0x084fe20000400000 */
[----:B---3--:R-:W-:-:S03]  /*3200*/  FMUL R15, R15, R0 ;  /* 0x000000000f0f7220 */ /* 0x008fc60000400000 */
[----:B----4-:R-:W-:Y:S01]  /*3210*/  FMUL R21, R21, R16 ;  /* 0x0000001015157220 */ /* 0x010fe20000400000 */
[----:B-----5:R-:W-:Y:S01]  /*3220*/  FMUL R15, R15, R10 ;  /* 0x0000000a0f0f7220 */ /* 0x020fe20000400000 */
[----:B------:R-:W-:Y:S01]  /*3230*/  IADD3 R10, P3, PT, R8, 0x2000, RZ ;  /* 0x00002000080a7810 */ /* 0x000fe20007f7e0ff */
[-C--:B------:R-:W-:Y:S01]  /*3240*/  FMUL R23, R23, R0.reuse ;  /* 0x0000000017177220 */ /* 0x080fe20000400000 */
[-C--:B------:R-:W-:Y:S01]  /*3250*/  FMUL R25, R25, R0.reuse ;  /* 0x0000000019197220 */ /* 0x080fe20000400000 */
[-C--:B------:R-:W-:Y:S01]  /*3260*/  FMUL R27, R27, R0.reuse ;  /* 0x000000001b1b7220 */ /* 0x080fe20000400000 */
[-C--:B------:R-:W-:Y:S01]  /*3270*/  FMUL R11, R11, R0.reuse ;  /* 0x000000000b0b7220 */ /* 0x080fe20000400000 */
[-C--:B------:R-:W-:Y:S01]  /*3280*/  FMUL R16, R19, R0.reuse ;  /* 0x0000000013107220 */ /* 0x080fe20000400000 */
[----:B------:R-:W-:Y:S01]  /*3290*/  FMUL R17, R17, R0 ;  /* 0x0000000011117220 */ /* 0x000fe20000400000 */
[----:B------:R-:W-:Y:S02]  /*32a0*/  IMAD.X R19, RZ, RZ, R9, P3 ;  /* 0x000000ffff137224 */ /* 0x000fe400018e0609 */
[----:B------:R-:W-:Y:S01]  /*32b0*/  FMUL R23, R23, R20 ;  /* 0x0000001417177220 */ /* 0x000fe20000400000 */
[----:B------:R-:W-:Y:S01]  /*32c0*/  FMUL R25, R25, R22 ;  /* 0x0000001619197220 */ /* 0x000fe20000400000 */
[----:B------:R-:W-:Y:S01]  /*32d0*/  FMUL R27, R27, R18 ;  /* 0x000000121b1b7220 */ /* 0x000fe20000400000 */
[----:B------:R-:W-:Y:S01]  /*32e0*/  FMUL R11, R11, R14 ;  /* 0x0000000e0b0b7220 */ /* 0x000fe20000400000 */
[----:B------:R-:W-:Y:S01]  /*32f0*/  FMUL R13, R16, R13 ;  /* 0x0000000d100d7220 */ /* 0x000fe20000400000 */
        /* <DEDUP_REMOVED lines=10> */
[----:B------:R-:W-:-:S07]  /*33a0*/  MOV R9, R19 ;  /* 0x0000001300097202 */ /* 0x000fce0000000f00 */
.L_x_124:
[----:B------:R-:W-:Y:S05]  /*33b0*/  BSYNC.RECONVERGENT B0 ;  /* 0x0000000000007941 */ /* 0x000fea0003800200 */
.L_x_123:
[----:B------:R-:W-:-:S13]  /*33c0*/  ISETP.LT.OR P0, PT, R2, R3, P0 ;  /* 0x000000030200720c */ /* 0x000fda0000701670 */
[----:B------:R-:W-:Y:S05]  /*33d0*/  @!P0 EXIT ;  /* 0x000000000000894d */ /* 0x000fea0003800000 */
        /* <DEDUP_REMOVED lines=12> */
[----:B------:R-:W-:Y:S01]  /*34a0*/  FMUL R3, R3, R2 ;  /* 0x0000000203037220 */ /* 0x000fe20000400000 */
[----:B------:R-:W-:-:S04]  /*34b0*/  FMUL R11, R11, R10 ;  /* 0x0000000a0b0b7220 */ /* 0x000fc80000400000 */
[----:B------:R-:W-:Y:S01]  /*34c0*/  STG.E desc[UR6][R8.64+-0x800], R3 ;  /* 0xfff8000308007986 */ /* 0x000fe2000c101906 */
[----:B------:R-:W-:-:S03]  /*34d0*/  FMUL R13, R13, R12 ;  /* 0x0000000c0d0d7220 */ /* 0x000fc60000400000 */
[----:B------:R-:W-:Y:S01]  /*34e0*/  STG.E desc[UR6][R8.64+-0x400], R11 ;  /* 0xfffc000b08007986 */ /* 0x000fe2000c101906 */
[----:B------:R-:W-:-:S03]  /*34f0*/  FMUL R15, R15, R14 ;  /* 0x0000000e0f0f7220 */ /* 0x000fc60000400000 */
[----:B------:R-:W-:Y:S04]  /*3500*/  STG.E desc[UR6][R8.64], R13 ;  /* 0x0000000d08007986 */ /* 0x000fe8000c101906 */
[----:B------:R-:W-:Y:S01]  /*3510*/  STG.E desc[UR6][R8.64+0x400], R15 ;  /* 0x0004000f08007986 */ /* 0x000fe2000c101906 */
[----:B------:R-:W-:Y:S05]  /*3520*/  EXIT ;  /* 0x000000000000794d */ /* 0x000fea0003800000 */
.L_x_116:
        /* <DEDUP_REMOVED lines=14> */
[----:B------:R-:W3:Y:S01]  /*3610*/  LDC.64 R10, c[0x0][0x388] ;  /* 0x0000e200ff0a7b82 */ /* 0x000ee20000000a00 */
[----:B------:R-:W-:Y:S01]  /*3620*/  IADD3 R9, P1, PT, R5, R2, RZ ;  /* 0x0000000205097210 */ /* 0x000fe20007f3e0ff */
[----:B------:R-:W-:Y:S01]  /*3630*/  IMAD.WIDE.U32 R6, R2, 0x4, R6 ;  /* 0x0000000402067825 */ /* 0x000fe200078e0006 */
[----:B------:R-:W-:-:S02]  /*3640*/  SHF.L.U32 R15, R14, 0x8, RZ ;  /* 0x000000080e0f7819 */ /* 0x000fc400000006ff */
[----:B------:R-:W-:Y:S01]  /*3650*/  LOP3.LUT R14, R14, 0x3, RZ, 0xc0, !PT ;  /* 0x000000030e0e7812 */ /* 0x000fe200078ec0ff */
[----:B------:R-:W-:Y:S01]  /*3660*/  IMAD.X R16, RZ, RZ, R4, P1 ;  /* 0x000000ffff107224 */ /* 0x000fe200008e0604 */
[----:B------:R-:W-:Y:S02]  /*3670*/  LOP3.LUT R15, R15, 0x300, RZ, 0xc0, !PT ;  /* 0x000003000f0f7812 */ /* 0x000fe400078ec0ff */
[C---:B-1----:R-:W-:Y:S02]  /*3680*/  LEA R8, P1, R9.reuse, UR10, 0x2 ;  /* 0x0000000a09087c11 */ /* 0x042fe4000f8210ff */
[----:B--2---:R-:W-:Y:S01]  /*3690*/  IADD3 R6, P2, PT, R6, UR12, RZ ;  /* 0x0000000c06067c10 */ /* 0x004fe2000ff5e0ff */
[----:B0-----:R-:W-:Y:S01]  /*36a0*/  IMAD.WIDE.U32 R12, R2, 0x4, R12 ;  /* 0x00000004020c7825 */ /* 0x001fe200078e000c */
[----:B------:R-:W-:Y:S02]  /*36b0*/  LEA.HI.X R9, R9, UR11, R16, 0x2, P1 ;  /* 0x0000000b09097c11 */ /* 0x000fe400088f1410 */
[----:B------:R-:W-:-:S02]  /*36c0*/  IADD3.X R7, PT, PT, R7, UR13, RZ, P2, !PT ;  /* 0x0000000d07077c10 */ /* 0x000fc400097fe4ff */
[----:B------:R-:W-:Y:S01]  /*36d0*/  IADD3 R16, PT, PT, -R14, RZ, RZ ;  /* 0x000000ff0e107210 */ /* 0x000fe20007ffe1ff */
[----:B---3--:R-:W-:-:S04]  /*36e0*/  IMAD.WIDE.U32 R10, R2, 0x4, R10 ;  /* 0x00000004020a7825 */ /* 0x008fc800078e000a */
[----:B------:R-:W-:-:S07]  /*36f0*/  IMAD.IADD R2, R2, 0x1, R15 ;  /* 0x0000000102027824 */ /* 0x000fce00078e020f */
.L_x_127:
[----:B0-----:R0:W2:Y:S04]  /*3700*/  LDG.E.CONSTANT R15, desc[UR6][R6.64] ;  /* 0x00000006060f7981 */ /* 0x0010a8000c1e9900 */
[----:B------:R1:W3:Y:S04]  /*3710*/  LDG.E.CONSTANT R14, desc[UR6][R10.64] ;  /* 0x000000060a0e7981 */ /* 0x0002e8000c1e9900 */
[----:B------:R4:W3:Y:S01]  /*3720*/  LDG.E.CONSTANT R18, desc[UR6][R12.64] ;  /* 0x000000060c127981 */ /* 0x0008e2000c1e9900 */
[----:B------:R-:W-:Y:S01]  /*3730*/  VIADD R16, R16, 0x1 ;  /* 0x0000000110107836 */ /* 0x000fe20000000000 */
[----:B0-----:R-:W-:-:S04]  /*3740*/  IADD3 R6, P5, PT, R6, 0x400, RZ ;  /* 0x0000040006067810 */ /* 0x001fc80007fbe0ff */
[----:B------:R-:W-:Y:S01]  /*3750*/  ISETP.NE.AND P1, PT, R16, RZ, PT ;  /* 0x000000ff1000720c */ /* 0x000fe20003f25270 */
[----:B------:R-:W-:Y:S01]  /*3760*/  IMAD.X R7, RZ, RZ, R7, P5 ;  /* 0x000000ffff077224 */ /* 0x000fe200028e0607 */
[----:B-1----:R-:W-:Y:S02]  /*3770*/  IADD3 R10, P4, PT, R10, 0x400, RZ ;  /* 0x000004000a0a7810 */ /* 0x002fe40007f9e0ff */
[----:B----4-:R-:W-:Y:S02]  /*3780*/  IADD3 R12, P3, PT, R12, 0x400, RZ ;  /* 0x000004000c0c7810 */ /* 0x010fe40007f7e0ff */
[----:B------:R-:W-:-:S03]  /*3790*/  IADD3.X R11, PT, PT, RZ, R11, RZ, P4, !PT ;  /* 0x0000000bff0b7210 */ /* 0x000fc600027fe4ff */
[----:B------:R-:W-:Y:S02]  /*37a0*/  IMAD.X R13, RZ, RZ, R13, P3 ;  /* 0x000000ffff0d7224 */ /* 0x000fe400018e060d */
[----:B--2---:R-:W-:-:S04]  /*37b0*/  FMUL R15, R15, R0 ;  /* 0x000000000f0f7220 */ /* 0x004fc80000400000 */
[----:B---3--:R-:W-:Y:S01]  /*37c0*/  FFMA R17, R15, R14, R18 ;  /* 0x0000000e0f117223 */ /* 0x008fe20000000012 */
[----:B------:R-:W-:Y:S01]  /*37d0*/  IMAD.MOV.U32 R14, RZ, RZ, R8 ;  /* 0x000000ffff0e7224 */ /* 0x000fe200078e0008 */
[----:B------:R-:W-:Y:S02]  /*37e0*/  MOV R15, R9 ;  /* 0x00000009000f7202 */ /* 0x000fe40000000f00 */
[----:B------:R-:W-:-:S03]  /*37f0*/  IADD3 R8, P2, PT, R8, 0x400, RZ ;  /* 0x0000040008087810 */ /* 0x000fc60007f5e0ff */
[----:B------:R0:W-:Y:S01]  /*3800*/  STG.E desc[UR6][R14.64], R17 ;  /* 0x000000110e007986 */ /* 0x0001e2000c101906 */
[----:B------:R-:W-:Y:S01]  /*3810*/  IADD3.X R9, PT, PT, RZ, R9, RZ, P2, !PT ;  /* 0x00000009ff097210 */ /* 0x000fe200017fe4ff */
[----:B------:R-:W-:Y:S08]  /*3820*/  @P1 BRA `(.L_x_127) ;  /* 0xfffffffc00b41947 */ /* 0x000ff0000383ffff */
.L_x_126:
[----:B------:R-:W-:Y:S05]  /*3830*/  BSYNC.RECONVERGENT B0 ;  /* 0x0000000000007941 */ /* 0x000fea0003800200 */
.L_x_125:
[----:B------:R-:W-:Y:S05]  /*3840*/  @!P0 EXIT ;  /* 0x000000000000894d */ /* 0x000fea0003800000 */
[----:B------:R-:W1:Y:S01]  /*3850*/  LDCU.64 UR12, c[0x0][0x398] ;  /* 0x00007300ff0c77ac */ /* 0x000e620008000a00 */
[C---:B------:R-:W-:Y:S01]  /*3860*/  SHF.L.U64.HI R9, R5.reuse, 0x2, R4 ;  /* 0x0000000205097819 */ /* 0x040fe20000010204 */
[----:B------:R-:W-:Y:S01]  /*3870*/  HFMA2 R6, -RZ, RZ, 0, 0.0001220703125 ;  /* 0x00000800ff067431 */ /* 0x000fe200000001ff */
[C---:B------:R-:W-:Y:S01]  /*3880*/  SHF.L.U32 R8, R5.reuse, 0x2, RZ ;  /* 0x0000000205087819 */ /* 0x040fe200000006ff */
[----:B------:R-:W2:Y:S01]  /*3890*/  LDCU.64 UR10, c[0x0][0x380] ;  /* 0x00007000ff0a77ac */ /* 0x000ea20008000a00 */
[----:B------:R-:W-:Y:S01]  /*38a0*/  IADD3 R10, P0, PT, R5, R2, RZ ;  /* 0x00000002050a7210 */ /* 0x000fe20007f1e0ff */
[----:B------:R-:W-:Y:S01]  /*38b0*/  IMAD.IADD R13, R3, 0x1, -R2 ;  /* 0x00000001030d7824 */ /* 0x000fe200078e0a02 */
[----:B------:R-:W-:Y:S01]  /*38c0*/  BSSY.RECONVERGENT B0, `(.L_x_128) ;  /* 0x0000082000007945 */ /* 0x000fe20003800200 */
[----:B------:R-:W-:Y:S01]  /*38d0*/  IMAD.MOV.U32 R7, RZ, RZ, 0x0 ;  /* 0x00000000ff077424 */ /* 0x000fe200078e00ff */
[----:B------:R-:W-:Y:S01]  /*38e0*/  IADD3.X R11, PT, PT, RZ, R4, RZ, P0, !PT ;  /* 0x00000004ff0b7210 */ /* 0x000fe200007fe4ff */
[----:B------:R-:W-:Y:S01]  /*38f0*/  IMAD.WIDE.U32 R4, R2, 0x4, R8 ;  /* 0x0000000402047825 */ /* 0x000fe200078e0008 */
[----:B------:R-:W-:-:S03]  /*3900*/  ISETP.GT.AND P1, PT, R13, 0xc00, PT ;  /* 0x00000c000d00780c */ /* 0x000fc60003f24270 */
[----:B------:R-:W-:Y:S01]  /*3910*/  IMAD.WIDE.U32 R6, R2, 0x4, R6 ;  /* 0x0000000402067825 */ /* 0x000fe200078e0006 */
[----:B-1----:R-:W-:Y:S02]  /*3920*/  LEA R12, P0, R10, UR12, 0x2 ;  /* 0x0000000c0a0c7c11 */ /* 0x002fe4000f8010ff */
[----:B------:R-:W-:Y:S02]  /*3930*/  IADD3 R8, P2, PT, R6, UR8, RZ ;  /* 0x0000000806087c10 */ /* 0x000fe4000ff5e0ff */
[----:B--2---:R-:W-:Y:S02]  /*3940*/  IADD3 R4, P3, PT, R4, UR10, RZ ;  /* 0x0000000a04047c10 */ /* 0x004fe4000ff7e0ff */
[----:B------:R-:W-:Y:S02]  /*3950*/  LEA.HI.X R13, R10, UR13, R11, 0x2, P0 ;  /* 0x0000000d0a0d7c11 */ /* 0x000fe400080f140b */
[----:B------:R-:W-:Y:S02]  /*3960*/  IADD3 R4, P4, PT, R4, 0x800, RZ ;  /* 0x0000080004047810 */ /* 0x000fe40007f9e0ff */
[----:B------:R-:W-:-:S02]  /*3970*/  IADD3 R10, P0, PT, R6, UR4, RZ ;  /* 0x00000004060a7c10 */ /* 0x000fc4000ff1e0ff */
[----:B------:R-:W-:Y:S02]  /*3980*/  IADD3 R6, P5, PT, R12, 0x800, RZ ;  /* 0x000008000c067810 */ /* 0x000fe40007fbe0ff */
[----:B------:R-:W-:Y:S02]  /*3990*/  IADD3.X R5, PT, PT, RZ, UR11, R5, P4, P3 ;  /* 0x0000000bff057c10 */ /* 0x000fe4000a7e6405 */
[C---:B------:R-:W-:Y:S02]  /*39a0*/  IADD3.X R11, PT, PT, R7.reuse, UR5, RZ, P0, !PT ;  /* 0x00000005070b7c10 */ /* 0x040fe400087fe4ff */
[----:B------:R-:W-:Y:S01]  /*39b0*/  IADD3.X R9, PT, PT, R7, UR9, RZ, P2, !PT ;  /* 0x0000000907097c10 */ /* 0x000fe200097fe4ff */
[----:B------:R-:W-:Y:S01]  /*39c0*/  IMAD.X R7, RZ, RZ, R13, P5 ;  /* 0x000000ffff077224 */ /* 0x000fe200028e060d */
[----:B------:R-:W-:Y:S01]  /*39d0*/  PLOP3.LUT P0, PT, PT, PT, PT, 0x80, 0x8 ;  /* 0x000000000008781c */ /* 0x000fe20003f0f070 */
[----:B------:R-:W-:-:S12]  /*39e0*/  @!P1 BRA `(.L_x_129) ;  /* 0x0000000400bc9947 */ /* 0x000fd80003800000 */
[----:B------:R-:W-:Y:S02]  /*39f0*/  PLOP3.LUT P0, PT, PT, PT, PT, 0x8, 0x80 ;  /* 0x000000000080781c */ /* 0x000fe40003f0e170 */
[----:B------:R-:W-:-:S11]  /*3a00*/  IADD3 R13, PT, PT, R3, -0xc00, RZ ;  /* 0xfffff400030d7810 */ /* 0x000fd60007ffe0ff */
.L_x_130:
[----:B------:R-:W2:Y:S04]  /*3a10*/  LDG.E.CONSTANT R19, desc[UR6][R4.64+-0x800] ;  /* 0xfff8000604137981 */ /* 0x000ea8000c1e9900 */
[----:B------:R-:W3:Y:S04]  /*3a20*/  LDG.E.CONSTANT R23, desc[UR6][R4.64] ;  /* 0x0000000604177981 */ /* 0x000ee8000c1e9900 */
[----:B------:R-:W4:Y:S04]  /*3a30*/  LDG.E.CONSTANT R27, desc[UR6][R4.64+0x400] ;  /* 0x00040006041b7981 */ /* 0x000f28000c1e9900 */
[----:B------:R-:W5:Y:S04]  /*3a40*/  LDG.E.CONSTANT R21, desc[UR6][R4.64+-0x400] ;  /* 0xfffc000604157981 */ /* 0x000f68000c1e9900 */
[----:B------:R-:W5:Y:S04]  /*3a50*/  LDG.E.CONSTANT R16, desc[UR6][R10.64+-0x800] ;  /* 0xfff800060a107981 */ /* 0x000f68000c1e9900 */
[----:B------:R-:W5:Y:S04]  /*3a60*/  LDG.E.CONSTANT R18, desc[UR6][R8.64+-0x800] ;  /* 0xfff8000608127981 */ /* 0x000f68000c1e9900 */
[----:B0-----:R-:W5:Y:S04]  /*3a70*/  LDG.E.CONSTANT R17, desc[UR6][R10.64] ;  /* 0x000000060a117981 */ /* 0x001f68000c1e9900 */
        /* <DEDUP_REMOVED lines=8> */
[----:B----4-:R-:W-:-:S02]  /*3b00*/  FMUL R24, R27, R0 ;  /* 0x000000001b187220 */ /* 0x010fc40000400000 */
[----:B------:R-:W2:Y:S01]  /*3b10*/  LDG.E.CONSTANT R27, desc[UR6][R4.64+0xc00] ;  /* 0x000c0006041b7981 */ /* 0x000ea2000c1e9900 */
[----:B-----5:R-:W-:Y:S01]  /*3b20*/  FMUL R25, R21, R0 ;  /* 0x0000000015197220 */ /* 0x020fe20000400000 */
[----:B------:R-:W-:Y:S02]  /*3b30*/  FFMA R21, R19, R16, R18 ;  /* 0x0000001013157223 */ /* 0x000fe40000000012 */
[----:B------:R-:W3:Y:S04]  /*3b40*/  LDG.E.CONSTANT R16, desc[UR6][R8.64+0x800] ;  /* 0x0008000608107981 */ /* 0x000ee8000c1e9900 */
[----:B------:R-:W4:Y:S01]  /*3b50*/  LDG.E.CONSTANT R18, desc[UR6][R10.64+0xc00] ;  /* 0x000c00060a127981 */ /* 0x000f22000c1e9900 */
[----:B------:R-:W-:-:S03]  /*3b60*/  FFMA R19, R23, R17, R14 ;  /* 0x0000001117137223 */ /* 0x000fc6000000000e */
[----:B------:R-:W3:Y:S04]  /*3b70*/  LDG.E.CONSTANT R14, desc[UR6][R10.64+0x800] ;  /* 0x000800060a0e7981 */ /* 0x000ee8000c1e9900 */
[----:B------:R-:W5:Y:S01]  /*3b80*/  LDG.E.CONSTANT R17, desc[UR6][R10.64+0x1000] ;  /* 0x001000060a117981 */ /* 0x000f62000c1e9900 */
[----:B------:R-:W-:-:S03]  /*3b90*/  FFMA R23, R24, R12, R15 ;  /* 0x0000000c18177223 */ /* 0x000fc6000000000f */
[----:B------:R-:W4:Y:S04]  /*3ba0*/  LDG.E.CONSTANT R15, desc[UR6][R4.64+0x800] ;  /* 0x00080006040f7981 */ /* 0x000f28000c1e9900 */
[----:B------:R-:W5:Y:S01]  /*3bb0*/  LDG.E.CONSTANT R12, desc[UR6][R8.64+0x1000] ;  /* 0x00100006080c7981 */ /* 0x000f62000c1e9900 */
[----:B------:R-:W-:-:S03]  /*3bc0*/  FFMA R25, R25, R20, R22 ;  /* 0x0000001419197223 */ /* 0x000fc60000000016 */
[----:B------:R-:W5:Y:S01]  /*3bd0*/  LDG.E.CONSTANT R20, desc[UR6][R8.64+0xc00] ;  /* 0x000c000608147981 */ /* 0x000f62000c1e9900 */
[----:B------:R-:W-:-:S03]  /*3be0*/  FMUL R22, R29, R0 ;  /* 0x000000001d167220 */ /* 0x000fc60000400000 */
[----:B------:R-:W5:Y:S04]  /*3bf0*/  LDG.E.CONSTANT R24, desc[UR6][R4.64+0x1c00] ;  /* 0x001c000604187981 */ /* 0x000f68000c1e9900 */
[----:B------:R0:W-:Y:S04]  /*3c00*/  STG.E desc[UR6][R6.64+-0x800], R21 ;  /* 0xfff8001506007986 */ /* 0x0001e8000c101906 */
[----:B0-----:R-:W5:Y:S01]  /*3c10*/  LDG.E.CONSTANT R21, desc[UR6][R8.64+0x1c00] ;  /* 0x001c000608157981 */ /* 0x001f62000c1e9900 */
[-C--:B--2---:R-:W-:Y:S01]  /*3c20*/  FMUL R27, R27, R0.reuse ;  /* 0x000000001b1b7220 */ /* 0x084fe20000400000 */
[----:B----4-:R-:W-:-:S04]  /*3c30*/  FMUL R15, R15, R0 ;  /* 0x000000000f0f7220 */ /* 0x010fc80000400000 */
[----:B---3--:R-:W-:Y:S02]  /*3c40*/  FFMA R29, R15, R14, R16 ;  /* 0x0000000e0f1d7223 */ /* 0x008fe40000000010 */
[----:B------:R-:W2:Y:S01]  /*3c50*/  LDG.E.CONSTANT R16, desc[UR6][R4.64+0x1400] ;  /* 0x0014000604107981 */ /* 0x000ea2000c1e9900 */
[----:B-----5:R-:W-:Y:S01]  /*3c60*/  FFMA R15, R27, R18, R20 ;  /* 0x000000121b0f7223 */ /* 0x020fe20000000014 */
[----:B------:R-:W-:Y:S02]  /*3c70*/  FFMA R27, R22, R17, R12 ;  /* 0x00000011161b7223 */ /* 0x000fe4000000000c */
[----:B------:R-:W3:Y:S04]  /*3c80*/  LDG.E.CONSTANT R18, desc[UR6][R10.64+0x1400] ;  /* 0x001400060a127981 */ /* 0x000ee8000c1e9900 */
[----:B------:R-:W4:Y:S04]  /*3c90*/  LDG.E.CONSTANT R22, desc[UR6][R4.64+0x1800] ;  /* 0x0018000604167981 */ /* 0x000f28000c1e9900 */
[----:B------:R-:W5:Y:S04]  /*3ca0*/  LDG.E.CONSTANT R12, desc[UR6][R10.64+0x1c00] ;  /* 0x001c00060a0c7981 */ /* 0x000f68000c1e9900 */
[----:B------:R-:W3:Y:S04]  /*3cb0*/  LDG.E.CONSTANT R20, desc[UR6][R8.64+0x1400] ;  /* 0x0014000608147981 */ /* 0x000ee8000c1e9900 */
[----:B------:R-:W3:Y:S04]  /*3cc0*/  LDG.E.CONSTANT R14, desc[UR6][R10.64+0x1800] ;  /* 0x001800060a0e7981 */ /* 0x000ee8000c1e9900 */
[----:B------:R-:W3:Y:S01]  /*3cd0*/  LDG.E.CONSTANT R17, desc[UR6][R8.64+0x1800] ;  /* 0x0018000608117981 */ /* 0x000ee2000c1e9900 */
[----:B------:R-:W-:-:S03]  /*3ce0*/  FMUL R24, R24, R0 ;  /* 0x0000000018187220 */ /* 0x000fc60000400000 */
[----:B------:R-:W-:Y:S04]  /*3cf0*/  STG.E desc[UR6][R6.64+-0x400], R25 ;  /* 0xfffc001906007986 */ /* 0x000fe8000c101906 */
[----:B------:R0:W-:Y:S04]  /*3d00*/  STG.E desc[UR6][R6.64], R19 ;  /* 0x0000001306007986 */ /* 0x0001e8000c101906 */
[----:B------:R1:W-:Y:S04]  /*3d10*/  STG.E desc[UR6][R6.64+0x400], R23 ;  /* 0x0004001706007986 */ /* 0x0003e8000c101906 */
[----:B0-----:R-:W3:Y:S04]  /*3d20*/  LDG.E.CONSTANT R19, desc[UR6][R8.64+0x2800] ;  /* 0x0028000608137981 */ /* 0x001ee8000c1e9900 */
[----:B-1----:R-:W3:Y:S01]  /*3d30*/  LDG.E.CONSTANT R23, desc[UR6][R10.64+0x2400] ;  /* 0x002400060a177981 */ /* 0x002ee2000c1e9900 */
[-C--:B--2---:R-:W-:Y:S01]  /*3d40*/  FMUL R16, R16, R0.reuse ;  /* 0x0000000010107220 */ /* 0x084fe20000400000 */
[----:B----4-:R-:W-:Y:S01]  /*3d50*/  FMUL R22, R22, R0 ;  /* 0x0000000016167220 */ /* 0x010fe20000400000 */
[----:B-----5:R-:W-:-:S02]  /*3d60*/  FFMA R21, R24, R12, R21 ;  /* 0x0000000c18157223 */ /* 0x020fc40000000015 */
[----:B------:R-:W2:Y:S01]  /*3d70*/  LDG.E.CONSTANT R24, desc[UR6][R4.64+0x2800] ;  /* 0x0028000604187981 */ /* 0x000ea2000c1e9900 */
[----:B---3--:R-:W-:-:S03]  /*3d80*/  FFMA R25, R16, R18, R20 ;  /* 0x0000001210197223 */ /* 0x008fc60000000014 */
[----:B------:R-:W3:Y:S04]  /*3d90*/  LDG.E.CONSTANT R16, desc[UR6][R4.64+0x2000] ;  /* 0x0020000604107981 */ /* 0x000ee8000c1e9900 */
[----:B------:R-:W4:Y:S01]  /*3da0*/  LDG.E.CONSTANT R12, desc[UR6][R10.64+0x2800] ;  /* 0x002800060a0c7981 */ /* 0x000f22000c1e9900 */
[----:B------:R-:W-:-:S03]  /*3db0*/  FFMA R17, R22, R14, R17 ;  /* 0x0000000e16117223 */ /* 0x000fc60000000011 */
[----:B------:R-:W5:Y:S04]  /*3dc0*/  LDG.E.CONSTANT R22, desc[UR6][R4.64+0x2400] ;  /* 0x0024000604167981 */ /* 0x000f68000c1e9900 */
[----:B------:R-:W5:Y:S04]  /*3dd0*/  LDG.E.CONSTANT R18, desc[UR6][R10.64+0x2000] ;  /* 0x002000060a127981 */ /* 0x000f68000c1e9900 */
[----:B------:R-:W5:Y:S04]  /*3de0*/  LDG.E.CONSTANT R20, desc[UR6][R8.64+0x2000] ;  /* 0x0020000608147981 */ /* 0x000f68000c1e9900 */
[----:B------:R-:W5:Y:S04]  /*3df0*/  LDG.E.CONSTANT R14, desc[UR6][R8.64+0x2400] ;  /* 0x00240006080e7981 */ /* 0x000f68000c1e9900 */
[----:B------:R-:W-:Y:S04]  /*3e00*/  STG.E desc[UR6][R6.64+0x800], R29 ;  /* 0x0008001d06007986 */ /* 0x000fe8000c101906 */
[----:B------:R0:W-:Y:S04]  /*3e10*/  STG.E desc[UR6][R6.64+0xc00], R15 ;  /* 0x000c000f06007986 */ /* 0x0001e8000c101906 */
[----:B------:R1:W-:Y:S04]  /*3e20*/  STG.E desc[UR6][R6.64+0x1000], R27 ;  /* 0x0010001b06007986 */ /* 0x0003e8000c101906 */
[----:B0-----:R-:W5:Y:S04]  /*3e30*/  LDG.E.CONSTANT R15, desc[UR6][R8.64+0x3400] ;  /* 0x00340006080f7981 */ /* 0x001f68000c1e9900 */
[----:B-1----:R-:W5:Y:S01]  /*3e40*/  LDG.E.CONSTANT R27, desc[UR6][R10.64+0x3000] ;  /* 0x003000060a1b7981 */ /* 0x002f62000c1e9900 */
[-C--:B--2---:R-:W-:Y:S01]  /*3e50*/  FMUL R24, R24, R0.reuse ;  /* 0x0000000018187220 */ /* 0x084fe20000400000 */
[----:B---3--:R-:W-:-:S03]  /*3e60*/  FMUL R16, R16, R0 ;  /* 0x0000000010107220 */ /* 0x008fc60000400000 */
[----:B----4-:R-:W-:Y:S02]  /*3e70*/  FFMA R19, R24, R12, R19 ;  /* 0x0000000c18137223 */ /* 0x010fe40000000013 */
[----:B------:R-:W2:Y:S01]  /*3e80*/  LDG.E.CONSTANT R24, desc[UR6][R4.64+0x3400] ;  /* 0x0034000604187981 */ /* 0x000ea2000c1e9900 */
[----:B-----5:R-:W-:-:S03]  /*3e90*/  FMUL R22, R22, R0 ;  /* 0x0000000016167220 */ /* 0x020fc60000400000 */
[----:B------:R-:W3:Y:S01]  /*3ea0*/  LDG.E.CONSTANT R12, desc[UR6][R10.64+0x3400] ;  /* 0x003400060a0c7981 */ /* 0x000ee2000c1e9900 */
[----:B------:R-:W-:-:S03]  /*3eb0*/  FFMA R29, R16, R18, R20 ;  /* 0x00000012101d7223 */ /* 0x000fc60000000014 */
[----:B------:R-:W4:Y:S01]  /*3ec0*/  LDG.E.CONSTANT R16, desc[UR6][R4.64+0x2c00] ;  /* 0x002c000604107981 */ /* 0x000f22000c1e9900 */
[----:B------:R-:W-:-:S03]  /*3ed0*/  FFMA R23, R22, R23, R14 ;  /* 0x0000001716177223 */ /* 0x000fc6000000000e */
[----:B------:R0:W5:Y:S04]  /*3ee0*/  LDG.E.CONSTANT R22, desc[UR6][R4.64+0x3000] ;  /* 0x0030000604167981 */ /* 0x000168000c1e9900 */
[----:B------:R-:W5:Y:S04]  /*3ef0*/  LDG.E.CONSTANT R18, desc[UR6][R10.64+0x2c00] ;  /* 0x002c00060a127981 */ /* 0x000f68000c1e9900 */
[----:B------:R-:W5:Y:S04]  /*3f00*/  LDG.E.CONSTANT R20, desc[UR6][R8.64+0x2c00] ;  /* 0x002c000608147981 */ /* 0x000f68000c1e9900 */
[----:B------:R1:W5:Y:S01]  /*3f10*/  LDG.E.CONSTANT R14, desc[UR6][R8.64+0x3000] ;  /* 0x00300006080e7981 */ /* 0x000362000c1e9900 */
[----:B------:R-:W-:-:S04]  /*3f20*/  IADD3 R2, PT, PT, R2, 0x1000, RZ ;  /* 0x0000100002027810 */ /* 0x000fc80007ffe0ff */
[----:B------:R-:W-:Y:S02]  /*3f30*/  ISETP.GE.AND P4, PT, R2, R13, PT ;  /* 0x0000000d0200720c */ /* 0x000fe40003f86270 */
[----:B0-----:R-:W-:Y:S01]  /*3f40*/  IADD3 R4, P1, PT, R4, 0x4000, RZ ;  /* 0x0000400004047810 */ /* 0x001fe20007f3e0ff */
[----:B------:R-:W-:Y:S01]  /*3f50*/  STG.E desc[UR6][R6.64+0x1400], R25 ;  /* 0x0014001906007986 */ /* 0x000fe2000c101906 */
[----:B-1----:R-:W-:-:S03]  /*3f60*/  IADD3 R8, P2, PT, R8, 0x4000, RZ ;  /* 0x0000400008087810 */ /* 0x002fc60007f5e0ff */
[----:B------:R-:W-:Y:S01]  /*3f70*/  IMAD.X R5, RZ, RZ, R5, P1 ;  /* 0x000000ffff057224 */ /* 0x000fe200008e0605 */
[----:B------:R0:W-:Y:S01]  /*3f80*/  STG.E desc[UR6][R6.64+0x1800], R17 ;  /* 0x0018001106007986 */ /* 0x0001e2000c101906 */
[----:B------:R-:W-:Y:S02]  /*3f90*/  IADD3 R10, P1, PT, R10, 0x4000, RZ ;  /* 0x000040000a0a7810 */ /* 0x000fe40007f3e0ff */
[----:B------:R-:W-:Y:S01]  /*3fa0*/  IADD3.X R9, PT, PT, RZ, R9, RZ, P2, !PT ;  /* 0x00000009ff097210 */ /* 0x000fe200017fe4ff */
[----:B------:R-:W-:Y:S02]  /*3fb0*/  STG.E desc[UR6][R6.64+0x1c00], R21 ;  /* 0x001c001506007986 */ /* 0x000fe4000c101906 */
[----:B------:R-:W-:Y:S02]  /*3fc0*/  IMAD.X R11, RZ, RZ, R11, P1 ;  /* 0x000000ffff0b7224 */ /* 0x000fe400008e060b */
[----:B------:R-:W-:Y:S04]  /*3fd0*/  STG.E desc[UR6][R6.64+0x2000], R29 ;  /* 0x0020001d06007986 */ /* 0x000fe8000c101906 */
[----:B------:R-:W-:Y:S04]  /*3fe0*/  STG.E desc[UR6][R6.64+0x2400], R23 ;  /* 0x0024001706007986 */ /* 0x000fe8000c101906 */
[----:B------:R-:W-:Y:S01]  /*3ff0*/  STG.E desc[UR6][R6.64+0x2800], R19 ;  /* 0x0028001306007986 */ /* 0x000fe2000c101906 */
[----:B--2---:R-:W-:-:S04]  /*4000*/  FMUL R24, R24, R0 ;  /* 0x0000000018187220 */ /* 0x004fc80000400000 */
[----:B---3--:R-:W-:Y:S01]  /*4010*/  FFMA R15, R24, R12, R15 ;  /* 0x0000000c180f7223 */ /* 0x008fe2000000000f */
[----:B------:R-:W-:Y:S01]  /*4020*/  IADD3 R12, P3, PT, R6, 0x4000, RZ ;  /* 0x00004000060c7810 */ /* 0x000fe20007f7e0ff */
[-C--:B----4-:R-:W-:Y:S01]  /*4030*/  FMUL R16, R16, R0.reuse ;  /* 0x0000000010107220 */ /* 0x090fe20000400000 */
[----:B-----5:R-:W-:-:S03]  /*4040*/  FMUL R22, R22, R0 ;  /* 0x0000000016167220 */ /* 0x020fc60000400000 */
[----:B0-----:R-:W-:Y:S01]  /*4050*/  IMAD.X R17, RZ, RZ, R7, P3 ;  /* 0x000000ffff117224 */ /* 0x001fe200018e0607 */
[----:B------:R-:W-:Y:S01]  /*4060*/  STG.E desc[UR6][R6.64+0x3400], R15 ;  /* 0x0034000f06007986 */ /* 0x000fe2000c101906 */
[----:B------:R-:W-:Y:S01]  /*4070*/  FFMA R25, R16, R18, R20 ;  /* 0x0000001210197223 */ /* 0x000fe20000000014 */
[----:B------:R-:W-:-:S04]  /*4080*/  FFMA R27, R22, R27, R14 ;  /* 0x0000001b161b7223 */ /* 0x000fc8000000000e */
[----:B------:R-:W-:Y:S04]  /*4090*/  STG.E desc[UR6][R6.64+0x2c00], R25 ;  /* 0x002c001906007986 */ /* 0x000fe8000c101906 */
[----:B------:R0:W-:Y:S02]  /*40a0*/  STG.E desc[UR6][R6.64+0x3000], R27 ;  /* 0x0030001b06007986 */ /* 0x0001e4000c101906 */
[----:B0-----:R-:W-:Y:S01]  /*40b0*/  MOV R6, R12 ;  /* 0x0000000c00067202 */ /* 0x001fe20000000f00 */
[----:B------:R-:W-:Y:S01]  /*40c0*/  IMAD.MOV.U32 R7, RZ, RZ, R17 ;  /* 0x000000ffff077224 */ /* 0x000fe200078e0011 */
[----:B------:R-:W-:Y:S06]  /*40d0*/  @!P4 BRA `(.L_x_130) ;  /* 0xfffffff8004cc947 */ /* 0x000fec000383ffff */
.L_x_129:
[----:B------:R-:W-:Y:S05]  /*40e0*/  BSYNC.RECONVERGENT B0 ;  /* 0x0000000000007941 */ /* 0x000fea0003800200 */
.L_x_128:
[----:B------:R-:W-:Y:S01]  /*40f0*/  IADD3 R12, PT, PT, -R2, R3, RZ ;  /* 0x00000003020c7210 */ /* 0x000fe20007ffe1ff */
[----:B------:R-:W-:Y:S03]  /*4100*/  BSSY.RECONVERGENT B0, `(.L_x_131) ;  /* 0x000003f000007945 */ /* 0x000fe60003800200 */
[----:B------:R-:W-:-:S13]  /*4110*/  ISETP.GT.AND P1, PT, R12, 0x400, PT ;  /* 0x000004000c00780c */ /* 0x000fda0003f24270 */
[----:B------:R-:W-:Y:S05]  /*4120*/  @!P1 BRA `(.L_x_132) ;  /* 0x0000000000f09947 */ /* 0x000fea0003800000 */
[----:B0-----:R-:W2:Y:S04]  /*4130*/  LDG.E.CONSTANT R15, desc[UR6][R4.64+-0x800] ;  /* 0xfff80006040f7981 */ /* 0x001ea8000c1e9900 */
        /* <DEDUP_REMOVED lines=13> */
[-C--:B--2---:R-:W-:Y:S01]  /*4210*/  FMUL R15, R15, R0.reuse ;  /* 0x000000000f0f7220 */ /* 0x084fe20000400000 */
[----:B---3--:R-:W-:-:S03]  /*4220*/  FMUL R21, R21, R0 ;  /* 0x0000000015157220 */ /* 0x008fc60000400000 */
[----:B----4-:R-:W-:Y:S02]  /*4230*/  FFMA R17, R15, R14, R16 ;  /* 0x0000000e0f117223 */ /* 0x010fe40000000010 */
[----:B------:R-:W2:Y:S01]  /*4240*/  LDG.E.CONSTANT R16, desc[UR6][R8.64+0xc00] ;  /* 0x000c000608107981 */ /* 0x000ea2000c1e9900 */
[----:B-----5:R-:W-:-:S03]  /*4250*/  FMUL R23, R23, R0 ;  /* 0x0000000017177220 */ /* 0x020fc60000400000 */
[----:B------:R0:W-:Y:S04]  /*4260*/  STG.E desc[UR6][R6.64+-0x800], R17 ;  /* 0xfff8001106007986 */ /* 0x0001e8000c101906 */
[----:B------:R-:W3:Y:S01]  /*4270*/  LDG.E.CONSTANT R14, desc[UR6][R8.64+0x1000] ;  /* 0x00100006080e7981 */ /* 0x000ee2000c1e9900 */
[----:B------:R-:W-:-:S03]  /*4280*/  FFMA R25, R21, R22, R24 ;  /* 0x0000001615197223 */ /* 0x000fc60000000018 */
[----:B------:R-:W4:Y:S01]  /*4290*/  LDG.E.CONSTANT R24, desc[UR6][R4.64+0x1400] ;  /* 0x0014000604187981 */ /* 0x000f22000c1e9900 */
[----:B------:R-:W-:-:S03]  /*42a0*/  FMUL R15, R19, R0 ;  /* 0x00000000130f7220 */ /* 0x000fc60000400000 */
[----:B------:R1:W5:Y:S04]  /*42b0*/  LDG.E.CONSTANT R22, desc[UR6][R4.64+0x1000] ;  /* 0x0010000604167981 */ /* 0x000368000c1e9900 */
[----:B0-----:R-:W2:Y:S01]  /*42c0*/  LDG.E.CONSTANT R17, desc[UR6][R10.64+0x1400] ;  /* 0x001400060a117981 */ /* 0x001ea2000c1e9900 */
[----:B------:R-:W-:-:S03]  /*42d0*/  FFMA R13, R23, R13, R12 ;  /* 0x0000000d170d7223 */ /* 0x000fc6000000000c */
[----:B------:R-:W2:Y:S04]  /*42e0*/  LDG.E.CONSTANT R12, desc[UR6][R8.64+0x1400] ;  /* 0x00140006080c7981 */ /* 0x000ea8000c1e9900 */
[----:B------:R0:W3:Y:S01]  /*42f0*/  LDG.E.CONSTANT R23, desc[UR6][R8.64+0x800] ;  /* 0x0008000608177981 */ /* 0x0000e2000c1e9900 */
[----:B------:R-:W-:-:S03]  /*4300*/  FFMA R15, R15, R18, R20 ;  /* 0x000000120f0f7223 */ /* 0x000fc60000000014 */
[----:B------:R-:W3:Y:S04]  /*4310*/  LDG.E.CONSTANT R18, desc[UR6][R10.64+0x800] ;  /* 0x000800060a127981 */ /* 0x000ee8000c1e9900 */
[----:B------:R-:W3:Y:S04]  /*4320*/  LDG.E.CONSTANT R21, desc[UR6][R10.64+0xc00] ;  /* 0x000c00060a157981 */ /* 0x000ee8000c1e9900 */
[----:B------:R0:W3:Y:S01]  /*4330*/  LDG.E.CONSTANT R19, desc[UR6][R10.64+0x1000] ;  /* 0x001000060a137981 */ /* 0x0000e2000c1e9900 */
[-C--:B------:R-:W-:Y:S01]  /*4340*/  FMUL R20, R27, R0.reuse ;  /* 0x000000001b147220 */ /* 0x080fe20000400000 */
[----:B------:R-:W-:Y:S01]  /*4350*/  FMUL R29, R29, R0 ;  /* 0x000000001d1d7220 */ /* 0x000fe20000400000 */
[----:B-1----:R-:W-:Y:S01]  /*4360*/  IADD3 R4, P1, PT, R4, 0x2000, RZ ;  /* 0x0000200004047810 */ /* 0x002fe20007f3e0ff */
[----:B------:R1:W-:Y:S01]  /*4370*/  STG.E desc[UR6][R6.64+0x400], R13 ;  /* 0x0004000d06007986 */ /* 0x0003e2000c101906 */
[----:B0-----:R-:W-:Y:S01]  /*4380*/  IADD3 R8, P3, PT, R8, 0x2000, RZ ;  /* 0x0000200008087810 */ /* 0x001fe20007f7e0ff */
[----:B------:R-:W-:Y:S01]  /*4390*/  VIADD R2, R2, 0x800 ;  /* 0x0000080002027836 */ /* 0x000fe20000000000 */
[----:B------:R-:W-:Y:S01]  /*43a0*/  IADD3 R10, P2, PT, R10, 0x2000, RZ ;  /* 0x000020000a0a7810 */ /* 0x000fe20007f5e0ff */
[----:B------:R-:W-:Y:S01]  /*43b0*/  STG.E desc[UR6][R6.64+-0x400], R15 ;  /* 0xfffc000f06007986 */ /* 0x000fe2000c101906 */
[----:B------:R-:W-:Y:S01]  /*43c0*/  PLOP3.LUT P0, PT, PT, PT, PT, 0x8, 0x80 ;  /* 0x000000000080781c */ /* 0x000fe20003f0e170 */
[----:B------:R-:W-:Y:S01]  /*43d0*/  IMAD.X R5, RZ, RZ, R5, P1 ;  /* 0x000000ffff057224 */ /* 0x000fe200008e0605 */
[----:B------:R-:W-:Y:S01]  /*43e0*/  IADD3.X R11, PT, PT, RZ, R11, RZ, P2, !PT ;  /* 0x0000000bff0b7210 */ /* 0x000fe200017fe4ff */
[----:B------:R-:W-:Y:S01]  /*43f0*/  STG.E desc[UR6][R6.64], R25 ;  /* 0x0000001906007986 */ /* 0x000fe2000c101906 */
[----:B------:R-:W-:-:S02]  /*4400*/  IMAD.X R9, RZ, RZ, R9, P3 ;  /* 0x000000ffff097224 */ /* 0x000fc400018e0609 */
[-C--:B----4-:R-:W-:Y:S01]  /*4410*/  FMUL R24, R24, R0.reuse ;  /* 0x0000000018187220 */ /* 0x090fe20000400000 */
[----:B-----5:R-:W-:-:S03]  /*4420*/  FMUL R27, R22, R0 ;  /* 0x00000000161b7220 */ /* 0x020fc60000400000 */
[----:B--2---:R-:W-:Y:S01]  /*4430*/  FFMA R17, R24, R17, R12 ;  /* 0x0000001118117223 */ /* 0x004fe2000000000c */
[----:B------:R-:W-:-:S04]  /*4440*/  IADD3 R12, P4, PT, R6, 0x2000, RZ ;  /* 0x00002000060c7810 */ /* 0x000fc80007f9e0ff */
[----:B-1----:R-:W-:Y:S01]  /*4450*/  IADD3.X R13, PT, PT, RZ, R7, RZ, P4, !PT ;  /* 0x00000007ff0d7210 */ /* 0x002fe200027fe4ff */
[----:B---3--:R-:W-:Y:S01]  /*4460*/  FFMA R23, R20, R18, R23 ;  /* 0x0000001214177223 */ /* 0x008fe20000000017 */
[----:B------:R-:W-:Y:S01]  /*4470*/  FFMA R21, R29, R21, R16 ;  /* 0x000000151d157223 */ /* 0x000fe20000000010 */
[----:B------:R-:W-:-:S03]  /*4480*/  FFMA R19, R27, R19, R14 ;  /* 0x000000131b137223 */ /* 0x000fc6000000000e */
[----:B------:R-:W-:Y:S04]  /*4490*/  STG.E desc[UR6][R6.64+0x800], R23 ;  /* 0x0008001706007986 */ /* 0x000fe8000c101906 */
[----:B------:R-:W-:Y:S04]  /*44a0*/  STG.E desc[UR6][R6.64+0xc00], R21 ;  /* 0x000c001506007986 */ /* 0x000fe8000c101906 */
[----:B------:R-:W-:Y:S04]  /*44b0*/  STG.E desc[UR6][R6.64+0x1000], R19 ;  /* 0x0010001306007986 */ /* 0x000fe8000c101906 */
[----:B------:R0:W-:Y:S02]  /*44c0*/  STG.E desc[UR6][R6.64+0x1400], R17 ;  /* 0x0014001106007986 */ /* 0x0001e4000c101906 */
[----:B0-----:R-:W-:Y:S01]  /*44d0*/  MOV R6, R12 ;  /* 0x0000000c00067202 */ /* 0x001fe20000000f00 */
[----:B------:R-:W-:-:S07]  /*44e0*/  IMAD.MOV.U32 R7, RZ, RZ, R13 ;  /* 0x000000ffff077224 */ /* 0x000fce00078e000d */
.L_x_132:
[----:B------:R-:W-:Y:S05]  /*44f0*/  BSYNC.RECONVERGENT B0 ;  /* 0x0000000000007941 */ /* 0x000fea0003800200 */
.L_x_131:
[----:B------:R-:W-:-:S13]  /*4500*/  ISETP.LT.OR P0, PT, R2, R3, P0 ;  /* 0x000000030200720c */ /* 0x000fda0000701670 */
[----:B------:R-:W-:Y:S05]  /*4510*/  @!P0 EXIT ;  /* 0x000000000000894d */ /* 0x000fea0003800000 */
[----:B------:R-:W2:Y:S04]  /*4520*/  LDG.E.CONSTANT R3, desc[UR6][R4.64+-0x800] ;  /* 0xfff8000604037981 */ /* 0x000ea8000c1e9900 */
[----:B------:R-:W3:Y:S04]  /*4530*/  LDG.E.CONSTANT R13, desc[UR6][R4.64+-0x400] ;  /* 0xfffc0006040d7981 */ /* 0x000ee8000c1e9900 */
[----:B0-----:R-:W4:Y:S04]  /*4540*/  LDG.E.CONSTANT R15, desc[UR6][R4.64] ;  /* 0x00000006040f7981 */ /* 0x001f28000c1e9900 */
        /* <DEDUP_REMOVED lines=13> */
[----:B------:R-:W-:Y:S01]  /*4620*/  FFMA R3, R3, R2, R12 ;  /* 0x0000000203037223 */ /* 0x000fe2000000000c */
[----:B------:R-:W-:-:S04]  /*4630*/  FFMA R13, R13, R14, R16 ;  /* 0x0000000e0d0d7223 */ /* 0x000fc80000000010 */
[----:B------:R-:W-:Y:S01]  /*4640*/  STG.E desc[UR6][R6.64+-0x800], R3 ;  /* 0xfff8000306007986 */ /* 0x000fe2000c101906 */
[----:B------:R-:W-:-:S03]  /*4650*/  FFMA R15, R15, R18, R20 ;  /* 0x000000120f0f7223 */ /* 0x000fc60000000014 */
[----:B------:R-:W-:Y:S01]  /*4660*/  STG.E desc[UR6][R6.64+-0x400], R13 ;  /* 0xfffc000d06007986 */ /* 0x000fe2000c101906 */
[----:B------:R-:W-:-:S03]  /*4670*/  FFMA R17, R17, R22, R24 ;  /* 0x0000001611117223 */ /* 0x000fc60000000018 */
[----:B------:R-:W-:Y:S04]  /*4680*/  STG.E desc[UR6][R6.64], R15 ;  /* 0x0000000f06007986 */ /* 0x000fe8000c101906 */
[----:B------:R-:W-:Y:S01]  /*4690*/  STG.E desc[UR6][R6.64+0x400], R17 ;  /* 0x0004001106007986 */ /* 0x000fe2000c101906 */
[----:B------:R-:W-:Y:S05]  /*46a0*/  EXIT ;  /* 0x000000000000794d */ /* 0x000fea0003800000 */
        .weak           $__internal_3_$__cuda_sm20_rcp_rn_f32_slowpath
        .type           $__internal_3_$__cuda_sm20_rcp_rn_f32_slowpath,@function
        .size           $__internal_3_$__cuda_sm20_rcp_rn_f32_slowpath,($__internal_4_$__cuda_sm20_sqrt_rn_f32_slowpath - $__internal_3_$__cuda_sm20_rcp_rn_f32_slowpath)
$__internal_3_$__cuda_sm20_rcp_rn_f32_slowpath:
        /* <DEDUP_REMOVED lines=15> */
.L_x_133:
[----:B------:R-:W-:-:S04]  /*47a0*/  IADD3 R13, PT, PT, R11, -0xfd, RZ ;  /* 0xffffff030b0d7810 */ /* 0x000fc80007ffe0ff */
[----:B------:R-:W-:-:S13]  /*47b0*/  ISETP.GT.U32.AND P0, PT, R13, 0x1, PT ;  /* 0x000000010d00780c */ /* 0x000fda0003f04070 */
[----:B------:R-:W-:Y:S05]  /*47c0*/  @P0 BRA `(.L_x_135) ;  /* 0x0000000000780947 */ /* 0x000fea0003800000 */
[----:B------:R-:W-:Y:S01]  /*47d0*/  LOP3.LUT R3, R0, 0x7fffff, RZ, 0xc0, !PT ;  /* 0x007fffff00037812 */ /* 0x000fe200078ec0ff */
[----:B------:R-:W-:-:S03]  /*47e0*/  IMAD.MOV.U32 R10, RZ, RZ, 0x3 ;  /* 0x00000003ff0a7424 */ /* 0x000fc600078e00ff */
[----:B------:R-:W-:Y:S02]  /*47f0*/  LOP3.LUT R3, R3, 0x3f800000, RZ, 0xfc, !PT ;  /* 0x3f80000003037812 */ /* 0x000fe400078efcff */
[----:B------:R-:W-:Y:S02]  /*4800*/  SHF.L.U32 R10, R10, R13, RZ ;  /* 0x0000000d0a0a7219 */ /* 0x000fe400000006ff */
[----:B------:R-:W0:Y:S02]  /*4810*/  MUFU.RCP R8, R3 ;  /* 0x0000000300087308 */ /* 0x000e240000001000 */
        /* <DEDUP_REMOVED lines=9> */
[----:B------:R-:W-:-:S02]  /*48b0*/  IADD3 R8, PT, PT, -R8, RZ, RZ ;  /* 0x000000ff08087210 */ /* 0x000fc40007ffe1ff */
[-C--:B------:R-:W-:Y:S02]  /*48c0*/  SHF.R.U32.HI R10, RZ, R13.reuse, R10 ;  /* 0x0000000dff0a7219 */ /* 0x080fe4000001160a */
[----:B------:R-:W-:Y:S02]  /*48d0*/  LOP3.LUT P1, RZ, R8, R13, R7, 0xf8, !PT ;  /* 0x0000000d08ff7212 */ /* 0x000fe4000782f807 */
[C---:B------:R-:W-:Y:S02]  /*48e0*/  LOP3.LUT P0, RZ, R10.reuse, 0x1, RZ, 0xc0, !PT ;  /* 0x000000010aff7812 */ /* 0x040fe4000780c0ff */
[----:B------:R-:W-:Y:S02]  /*48f0*/  LOP3.LUT P2, RZ, R10, 0x2, RZ, 0xc0, !PT ;  /* 0x000000020aff7812 */ /* 0x000fe4000784c0ff */
[----:B------:R-:W-:Y:S02]  /*4900*/  IADD3 R8, PT, PT, R11, -0xfc, RZ ;  /* 0xffffff040b087810 */ /* 0x000fe40007ffe0ff */
[----:B------:R-:W-:-:S02]  /*4910*/  PLOP3.LUT P0, PT, P0, P1, P2, 0xe0, 0x0 ;  /* 0x000000000000781c */ /* 0x000fc40000703c20 */
[----:B------:R-:W-:Y:S02]  /*4920*/  LOP3.LUT P1, RZ, R0, 0x7fffff, RZ, 0xc0, !PT ;  /* 0x007fffff00ff7812 */ /* 0x000fe4000782c0ff */
[----:B------:R-:W-:-:S05]  /*4930*/  SEL R3, RZ, 0x1, !P0 ;  /* 0x00000001ff037807 */ /* 0x000fca0004000000 */
[----:B------:R-:W-:-:S05]  /*4940*/  IMAD.MOV R3, RZ, RZ, -R3 ;  /* 0x000000ffff037224 */ /* 0x000fca00078e0a03 */
[----:B------:R-:W-:Y:S02]  /*4950*/  ISETP.GE.AND P0, PT, R3, RZ, PT ;  /* 0x000000ff0300720c */ /* 0x000fe40003f06270 */
[----:B------:R-:W-:-:S11]  /*4960*/  SHF.R.U32.HI R3, RZ, R8, R7 ;  /* 0x00000008ff037219 */ /* 0x000fd60000011607 */
[----:B------:R-:W-:-:S05]  /*4970*/  @!P0 VIADD R3, R3, 0x1 ;  /* 0x0000000103038836 */ /* 0x000fca0000000000 */
[----:B------:R-:W-:-:S04]  /*4980*/  @!P1 SHF.L.U32 R3, R3, 0x1, RZ ;  /* 0x0000000103039819 */ /* 0x000fc800000006ff */
[----:B------:R-:W-:Y:S01]  /*4990*/  LOP3.LUT R3, R3, 0x80000000, R0, 0xf8, !PT ;  /* 0x8000000003037812 */ /* 0x000fe200078ef800 */
[----:B------:R-:W-:Y:S06]  /*49a0*/  BRA `(.L_x_134) ;  /* 0x0000000000047947 */ /* 0x000fec0003800000 */
.L_x_135:
[----:B------:R0:W1:Y:S02]  /*49b0*/  MUFU.RCP R3, R0 ;  /* 0x0000000000037308 */ /* 0x0000640000001000 */
.L_x_134:
[----:B------:R-:W-:-:S04]  /*49c0*/  IMAD.MOV.U32 R7, RZ, RZ, 0x0 ;  /* 0x00000000ff077424 */ /* 0x000fc800078e00ff */
[----:B0123--:R-:W-:Y:S05]  /*49d0*/  RET.REL.NODEC R6 `(_ZN36_GLOBAL__N__f6f4772a_4_k_cu_19f434eb18rmsnorm_fwd_kernelILi256EEEvPKfS2_S2_Pfiif) ;  /* 0xffffffb406887950 */ /* 0x00ffea0003c3ffff */
        .weak           $__internal_4_$__cuda_sm20_sqrt_rn_f32_slowpath
        .type           $__internal_4_$__cuda_sm20_sqrt_rn_f32_slowpath,@function
        .size           $__internal_4_$__cuda_sm20_sqrt_rn_f32_slowpath,($__internal_5_$__cuda_sm3x_div_rn_noftz_f32_slowpath - $__internal_4_$__cuda_sm20_sqrt_rn_f32_slowpath)
$__internal_4_$__cuda_sm20_sqrt_rn_f32_slowpath:
        /* <DEDUP_REMOVED lines=20> */
.L_x_136:
[----:B------:R-:W-:Y:S02]  /*4b20*/  HFMA2 R7, -RZ, RZ, 0, 0 ;  /* 0x00000000ff077431 */ /* 0x000fe400000001ff */
[----:B------:R-:W-:-:S04]  /*4b30*/  IMAD.MOV.U32 R6, RZ, RZ, R8 ;  /* 0x000000ffff067224 */ /* 0x000fc800078e0008 */
[----:B------:R-:W-:Y:S05]  /*4b40*/  RET.REL.NODEC R6 `(_ZN36_GLOBAL__N__f6f4772a_4_k_cu_19f434eb18rmsnorm_fwd_kernelILi256EEEvPKfS2_S2_Pfiif) ;  /* 0xffffffb4062c7950 */ /* 0x000fea0003c3ffff */
        .weak           $__internal_5_$__cuda_sm3x_div_rn_noftz_f32_slowpath
        .type           $__internal_5_$__cuda_sm3x_div_rn_noftz_f32_slowpath,@function
        .size           $__internal_5_$__cuda_sm3x_div_rn_noftz_f32_slowpath,(.L_x_150 - $__internal_5_$__cuda_sm3x_div_rn_noftz_f32_slowpath)
$__internal_5_$__cuda_sm3x_div_rn_noftz_f32_slowpath:
[----:B------:R-:W-:Y:S01]  /*4b50*/  SHF.R.U32.HI R8, RZ, 0x17, R3 ;  /* 0x00000017ff087819 */ /* 0x000fe20000011603 */
[--C-:B------:R-:W-:Y:S01]  /*4b60*/  IMAD.MOV.U32 R10, RZ, RZ, R0.reuse ;  /* 0x000000ffff0a7224 */ /* 0x100fe200078e0000 */
[----:B------:R-:W-:Y:S02]  /*4b70*/  SHF.R.U32.HI R7, RZ, 0x17, R0 ;  /* 0x00000017ff077819 */ /* 0x000fe40000011600 */
[----:B------:R-:W-:Y:S02]  /*4b80*/  LOP3.LUT R9, R8, 0xff, RZ, 0xc0, !PT ;  /* 0x000000ff08097812 */ /* 0x000fe400078ec0ff */
[----:B------:R-:W-:Y:S02]  /*4b90*/  LOP3.LUT R8, R7, 0xff, RZ, 0xc0, !PT ;  /* 0x000000ff07087812 */ /* 0x000fe400078ec0ff */
[----:B------:R-:W-:Y:S01]  /*4ba0*/  MOV R11, R3 ;  /* 0x00000003000b7202 */ /* 0x000fe20000000f00 */
[----:B------:R-:W-:Y:S01]  /*4bb0*/  VIADD R13, R9, 0xffffffff ;  /* 0xffffffff090d7836 */ /* 0x000fe20000000000 */
[----:B------:R-:W-:-:S04]  /*4bc0*/  IADD3 R12, PT, PT, R8, -0x1, RZ ;  /* 0xffffffff080c7810 */ /* 0x000fc80007ffe0ff */
[----:B------:R-:W-:-:S04]  /*4bd0*/  ISETP.GT.U32.AND P0, PT, R13, 0xfd, PT ;  /* 0x000000fd0d00780c */ /* 0x000fc80003f04070 */
[----:B------:R-:W-:-:S13]  /*4be0*/  ISETP.GT.U32.OR P0, PT, R12, 0xfd, P0 ;  /* 0x000000fd0c00780c */ /* 0x000fda0000704470 */
[----:B------:R-:W-:Y:S01]  /*4bf0*/  @!P0 IMAD.MOV.U32 R7, RZ, RZ, RZ ;  /* 0x000000ffff078224 */ /* 0x000fe200078e00ff */
        /* <DEDUP_REMOVED lines=24> */
.L_x_137:
[----:B------:R-:W-:Y:S02]  /*4d80*/  LEA R0, R9, 0xc0800000, 0x17 ;  /* 0xc080000009007811 */ /* 0x000fe400078eb8ff */
[----:B------:R-:W-:-:S03]  /*4d90*/  IADD3 R8, PT, PT, R8, -0x7f, RZ ;  /* 0xffffff8108087810 */ /* 0x000fc60007ffe0ff */
[----:B------:R-:W-:Y:S02]  /*4da0*/  IMAD.IADD R11, R11, 0x1, -R0 ;  /* 0x000000010b0b7824 */ /* 0x000fe400078e0a00 */
[C---:B------:R-:W-:Y:S01]  /*4db0*/  IMAD R0, R8.reuse, -0x800000, R10 ;  /* 0xff80000008007824 */ /* 0x040fe200078e020a */
[----:B------:R-:W-:Y:S01]  /*4dc0*/  IADD3 R8, PT, PT, R8, 0x7f, -R9 ;  /* 0x0000007f08087810 */ /* 0x000fe20007ffe809 */
[----:B------:R-:W0:Y:S01]  /*4dd0*/  MUFU.RCP R3, R11 ;  /* 0x0000000b00037308 */ /* 0x000e220000001000 */
[----:B------:R-:W-:-:S03]  /*4de0*/  FADD.FTZ R13, -R11, -RZ ;  /* 0x800000ff0b0d7221 */ /* 0x000fc60000010100 */
[----:B------:R-:W-:Y:S02]  /*4df0*/  IMAD.IADD R8, R8, 0x1, R7 ;  /* 0x0000000108087824 */ /* 0x000fe400078e0207 */
[----:B0-----:R-:W-:-:S04]  /*4e00*/  FFMA R12, R3, R13, 1 ;  /* 0x3f800000030c7423 */ /* 0x001fc8000000000d */
        /* <DEDUP_REMOVED lines=20> */
[CCC-:B------:R-:W-:Y:S01]  /*4f50*/  FFMA.RM R8, R12.reuse, R10.reuse, R15.reuse ;  /* 0x0000000a0c087223 */ /* 0x1c0fe2000000400f */
[C---:B------:R-:W-:Y:S02]  /*4f60*/  ISETP.NE.AND P2, PT, R9.reuse, RZ, PT ;  /* 0x000000ff0900720c */ /* 0x040fe40003f45270 */
[----:B------:R-:W-:Y:S02]  /*4f70*/  ISETP.NE.AND P1, PT, R9, RZ, PT ;  /* 0x000000ff0900720c */ /* 0x000fe40003f25270 */
[----:B------:R-:W-:Y:S01]  /*4f80*/  LOP3.LUT R7, R3, 0x7fffff, RZ, 0xc0, !PT ;  /* 0x007fffff03077812 */ /* 0x000fe200078ec0ff */
[----:B------:R-:W-:Y:S01]  /*4f90*/  FFMA.RP R3, R12, R10, R15 ;  /* 0x0000000a0c037223 */ /* 0x000fe2000000800f */
[----:B------:R-:W-:Y:S02]  /*4fa0*/  IADD3 R10, PT, PT, R9, 0x20, RZ ;  /* 0x00000020090a7810 */ /* 0x000fe40007ffe0ff */
        /* <DEDUP_REMOVED lines=15> */
.L_x_143:
[----:B------:R-:W-:-:S04]  /*50a0*/  LOP3.LUT R0, R0, 0x80000000, RZ, 0xc0, !PT ;  /* 0x8000000000007812 */ /* 0x000fc800078ec0ff */
[----:B------:R-:W-:Y:S01]  /*50b0*/  LOP3.LUT R0, R0, 0x7f800000, RZ, 0xfc, !PT ;  /* 0x7f80000000007812 */ /* 0x000fe200078efcff */
[----:B------:R-:W-:Y:S06]  /*50c0*/  BRA `(.L_x_144) ;  /* 0x0000000000287947 */ /* 0x000fec0003800000 */
.L_x_142:
[----:B------:R-:W-:Y:S01]  /*50d0*/  LEA R0, R8, R0, 0x17 ;  /* 0x0000000008007211 */ /* 0x000fe200078eb8ff */
[----:B------:R-:W-:Y:S06]  /*50e0*/  BRA `(.L_x_144) ;  /* 0x0000000000207947 */ /* 0x000fec0003800000 */
.L_x_141:
[----:B------:R-:W-:-:S04]  /*50f0*/  LOP3.LUT R0, R11, 0x80000000, R10, 0x48, !PT ;  /* 0x800000000b007812 */ /* 0x000fc800078e480a */
[----:B------:R-:W-:Y:S01]  /*5100*/  LOP3.LUT R0, R0, 0x7f800000, RZ, 0xfc, !PT ;  /* 0x7f80000000007812 */ /* 0x000fe200078efcff */
[----:B------:R-:W-:Y:S06]  /*5110*/  BRA `(.L_x_144) ;  /* 0x0000000000147947 */ /* 0x000fec0003800000 */
.L_x_140:
[----:B------:R-:W-:Y:S01]  /*5120*/  LOP3.LUT R0, R11, 0x80000000, R10, 0x48, !PT ;  /* 0x800000000b007812 */ /* 0x000fe200078e480a */
[----:B------:R-:W-:Y:S06]  /*5130*/  BRA `(.L_x_144) ;  /* 0x00000000000c7947 */ /* 0x000fec0003800000 */
.L_x_139:
[----:B------:R-:W0:Y:S01]  /*5140*/  MUFU.RSQ R0, -QNAN ;  /* 0xffc0000000007908 */ /* 0x000e220000001400 */
[----:B------:R-:W-:Y:S05]  /*5150*/  BRA `(.L_x_144) ;  /* 0x0000000000047947 */ /* 0x000fea0003800000 */
.L_x_138:
[----:B------:R-:W-:-:S07]  /*5160*/  FADD.FTZ R0, R0, R3 ;  /* 0x0000000300007221 */ /* 0x000fce0000010000 */
.L_x_144:
[----:B------:R-:W-:-:S04]  /*5170*/  HFMA2 R7, -RZ, RZ, 0, 0 ;  /* 0x00000000ff077431 */ /* 0x000fc800000001ff */
[----:B0-----:R-:W-:Y:S05]  /*5180*/  RET.REL.NODEC R6 `(_ZN36_GLOBAL__N__f6f4772a_4_k_cu_19f434eb18rmsnorm_fwd_kernelILi256EEEvPKfS2_S2_Pfiif) ;  /* 0xffffffac069c7950 */ /* 0x001fea0003c3ffff */
.L_x_145:
        /* <DEDUP_REMOVED lines=15> */
.L_x_150:


//--------------------- .nv.shared._ZN36_GLOBAL__N__f6f4772a_4_k_cu_19f434eb18rmsnorm_bwd_kernelILi256EEEvPKfS2_S2_PfS3_S3_iif --------------------------
	.section	.nv.shared._ZN36_GLOBAL__N__f6f4772a_4_k_cu_19f434eb18rmsnorm_bwd_kernelILi256EEEvPKfS2_S2_PfS3_S3_iif,"aw",@nobits
	.sectionflags	@""
	.align	4
.nv.shared._ZN36_GLOBAL__N__f6f4772a_4_k_cu_19f434eb18rmsnorm_bwd_kernelILi256EEEvPKfS2_S2_PfS3_S3_iif:
	.zero		1032


//--------------------- .nv.shared.reserved.0     --------------------------
	.section	.nv.shared.reserved.0,"aw",@nobits
	.weak		__nv_reservedSMEM_offset_0_alias
	.size		__nv_reservedSMEM_offset_0_alias, 0, 64
	.other		__nv_reservedSMEM_offset_0_alias,@"STO_CUDA_RESERVED_SHARED STV_DEFAULT"
__nv_reservedSMEM_offset_0_alias:
	.zero		0
	.zero		64


//--------------------- .nv.shared._ZN36_GLOBAL__N__f6f4772a_4_k_cu_19f434eb18rmsnorm_fwd_kernelILi256EEEvPKfS2_S2_Pfiif --------------------------
	.section	.nv.shared._ZN36_GLOBAL__N__f6f4772a_4_k_cu_19f434eb18rmsnorm_fwd_kernelILi256EEEvPKfS2_S2_Pfiif,"aw",@nobits
	.sectionflags	@""
	.align	4
.nv.shared._ZN36_GLOBAL__N__f6f4772a_4_k_cu_19f434eb18rmsnorm_fwd_kernelILi256EEEvPKfS2_S2_Pfiif:
	.zero		1028


//--------------------- .nv.constant0._ZN36_GLOBAL__N__f6f4772a_4_k_cu_19f434eb18rmsnorm_bwd_kernelILi256EEEvPKfS2_S2_PfS3_S3_iif --------------------------
	.section	.nv.constant0._ZN36_GLOBAL__N__f6f4772a_4_k_cu_19f434eb18rmsnorm_bwd_kernelILi256EEEvPKfS2_S2_PfS3_S3_iif,"a",@progbits
	.sectionflags	@""
	.align	4
.nv.constant0._ZN36_GLOBAL__N__f6f4772a_4_k_cu_19f434eb18rmsnorm_bwd_kernelILi256EEEvPKfS2_S2_PfS3_S3_iif:
	.zero		956


//--------------------- .nv.constant0._ZN36_GLOBAL__N__f6f4772a_4_k_cu_19f434eb18rmsnorm_fwd_kernelILi256EEEvPKfS2_S2_Pfiif --------------------------
	.section	.nv.constant0._ZN36_GLOBAL__N__f6f4772a_4_k_cu_19f434eb18rmsnorm_fwd_kernelILi256EEEvPKfS2_S2_Pfiif,"a",@progbits
	.sectionflags	@""
	.align	4
.nv.constant0._ZN36_GLOBAL__N__f6f4772a_4_k_cu_19f434eb18rmsnorm_fwd_kernelILi256EEEvPKfS2_S2_Pfiif:
	.zero		940


//--------------------- SYMBOLS --------------------------

	.type		.nv.reservedSmem.offset0,@object
	.size		.nv.reservedSmem.offset0,0x4
	.type		.nv.reservedSmem.cap,@object
	.size		.nv.reservedSmem.cap,0x4
